	.target	sm_90a

	.elftype	@"ET_EXEC"


//--------------------- .note.nv.tkinfo           --------------------------
	.section	.note.nv.tkinfo,"",@"SHT_NOTE"
	.sectionflags	@"SHF_NOTE_NV_TKINFO"
	.tkinfo
        /*0018*/ 	.word	0x00000002
        /*0030*/ 	.string	""
        /*0030*/ 	.string	"ptxas"
        /*0030*/ 	.string	"Cuda compilation tools, release 13.0, V13.0.88"
        /*0030*/ 	.string	"Build cuda_13.0.r13.0/compiler.36424714_0"
        /*0030*/ 	.string	"-arch sm_90a -m 64 "



//--------------------- .note.nv.cuinfo           --------------------------
	.section	.note.nv.cuinfo,"",@"SHT_NOTE"
	.sectionflags	@"SHF_NOTE_NV_CUINFO"
        /*0018*/ 	.short	0x0002
        /*001a*/ 	.short	0x005a
        /*001c*/ 	.short	0x0082
	.zero		2


//--------------------- .nv.info                  --------------------------
	.section	.nv.info,"",@"SHT_CUDA_INFO"
	.align	4


	//----- nvinfo : EIATTR_REGCOUNT
	.align		4
        /*0000*/ 	.byte	0x04, 0x2f
        /*0002*/ 	.short	(.L_15 - .L_14)
	.align		4
.L_14:
        /*0004*/ 	.word	index@(_ZN7cutlass13device_kernelINS_4gemm6kernel13GemmUniversalIN4cute5tupleIJiiiiEEENS1_10collective13CollectiveMmaINS1_34MainloopSm90TmaGmmaWarpSpecializedILi2ENS5_IJNS4_1CILi1EEESB_SB_EEENS1_35KernelTmaWarpSpecializedCooperativeEEENS5_IJNSA_ILi256EEENSA_ILi128EEENSA_ILi64EEEEEEfNS5_IJlSB_lEEEfSJ_NS4_8TiledMMAINS4_8MMA_AtomIJNS4_4SM904GMMA30MMA_64x128x8_F32TF32TF32_SS_TNILNSN_7ScaleInE1ELSP_1EEEEEENS4_6LayoutINS5_IJNSA_ILi2EEESB_SB_EEENS5_IJSB_NSA_ILi0EEESV_EEEEENS5_IJNS4_10UnderscoreESY_SY_EEEEENS4_13SM90_TMA_LOADENS4_14ComposedLayoutINS4_7SwizzleILi3ELi4ELi3EEENS4_18smem_ptr_flag_bitsILi32EEENSS_INS5_IJNSA_ILi8EEENSA_ILi32EEEEEENS5_IJS18_SB_EEEEEEEvNS4_8identityES11_S1C_vS1D_EENS_8epilogue10collective6detail29Sm90TmaWarpSpecializedAdapterINS1G_15DefaultEpilogueIfSJ_SJ_NS1F_6thread17LinearCombinationIfLi1EffLNS1K_9ScaleType4KindE0ELNS_15FloatRoundStyleE2EfEENS1_15EpilogueDefaultEEEEEvvEEEEvNT_6ParamsE)
        /*0008*/ 	.word	0x000000a8


	//----- nvinfo : EIATTR_FRAME_SIZE
	.align		4
.L_15:
        /*000c*/ 	.byte	0x04, 0x11
        /*000e*/ 	.short	(.L_17 - .L_16)
	.align		4
.L_16:
        /*0010*/ 	.word	index@(_ZN7cutlass13device_kernelINS_4gemm6kernel13GemmUniversalIN4cute5tupleIJiiiiEEENS1_10collective13CollectiveMmaINS1_34MainloopSm90TmaGmmaWarpSpecializedILi2ENS5_IJNS4_1CILi1EEESB_SB_EEENS1_35KernelTmaWarpSpecializedCooperativeEEENS5_IJNSA_ILi256EEENSA_ILi128EEENSA_ILi64EEEEEEfNS5_IJlSB_lEEEfSJ_NS4_8TiledMMAINS4_8MMA_AtomIJNS4_4SM904GMMA30MMA_64x128x8_F32TF32TF32_SS_TNILNSN_7ScaleInE1ELSP_1EEEEEENS4_6LayoutINS5_IJNSA_ILi2EEESB_SB_EEENS5_IJSB_NSA_ILi0EEESV_EEEEENS5_IJNS4_10UnderscoreESY_SY_EEEEENS4_13SM90_TMA_LOADENS4_14ComposedLayoutINS4_7SwizzleILi3ELi4ELi3EEENS4_18smem_ptr_flag_bitsILi32EEENSS_INS5_IJNSA_ILi8EEENSA_ILi32EEEEEENS5_IJS18_SB_EEEEEEEvNS4_8identityES11_S1C_vS1D_EENS_8epilogue10collective6detail29Sm90TmaWarpSpecializedAdapterINS1G_15DefaultEpilogueIfSJ_SJ_NS1F_6thread17LinearCombinationIfLi1EffLNS1K_9ScaleType4KindE0ELNS_15FloatRoundStyleE2EfEENS1_15EpilogueDefaultEEEEEvvEEEEvNT_6ParamsE)
        /*0014*/ 	.word	0x00000000


	//----- nvinfo : EIATTR_MIN_STACK_SIZE
	.align		4
.L_17:
        /*0018*/ 	.byte	0x04, 0x12
        /*001a*/ 	.short	(.L_19 - .L_18)
	.align		4
.L_18:
        /*001c*/ 	.word	index@(_ZN7cutlass13device_kernelINS_4gemm6kernel13GemmUniversalIN4cute5tupleIJiiiiEEENS1_10collective13CollectiveMmaINS1_34MainloopSm90TmaGmmaWarpSpecializedILi2ENS5_IJNS4_1CILi1EEESB_SB_EEENS1_35KernelTmaWarpSpecializedCooperativeEEENS5_IJNSA_ILi256EEENSA_ILi128EEENSA_ILi64EEEEEEfNS5_IJlSB_lEEEfSJ_NS4_8TiledMMAINS4_8MMA_AtomIJNS4_4SM904GMMA30MMA_64x128x8_F32TF32TF32_SS_TNILNSN_7ScaleInE1ELSP_1EEEEEENS4_6LayoutINS5_IJNSA_ILi2EEESB_SB_EEENS5_IJSB_NSA_ILi0EEESV_EEEEENS5_IJNS4_10UnderscoreESY_SY_EEEEENS4_13SM90_TMA_LOADENS4_14ComposedLayoutINS4_7SwizzleILi3ELi4ELi3EEENS4_18smem_ptr_flag_bitsILi32EEENSS_INS5_IJNSA_ILi8EEENSA_ILi32EEEEEENS5_IJS18_SB_EEEEEEEvNS4_8identityES11_S1C_vS1D_EENS_8epilogue10collective6detail29Sm90TmaWarpSpecializedAdapterINS1G_15DefaultEpilogueIfSJ_SJ_NS1F_6thread17LinearCombinationIfLi1EffLNS1K_9ScaleType4KindE0ELNS_15FloatRoundStyleE2EfEENS1_15EpilogueDefaultEEEEEvvEEEEvNT_6ParamsE)
        /*0020*/ 	.word	0x00000000
.L_19:


//--------------------- .nv.compat                --------------------------
	.section	.nv.compat,"",@"SHT_CUDA_COMPAT_INFO"
	.align	4
        /*0000*/ 	.byte	0x02, 0x09, 0x01, 0x00, 0x02, 0x02, 0x04, 0x00, 0x02, 0x05, 0x05, 0x00, 0x03, 0x07, 0x01, 0x01
        /*0010*/ 	.byte	0x02, 0x03, 0x01, 0x00, 0x02, 0x06, 0x01, 0x00, 0x04, 0x0b, 0x08, 0x00, 0x00, 0x00, 0x00, 0x00
        /*0020*/ 	.byte	0x00, 0x00, 0x00, 0x00


//--------------------- .nv.info._ZN7cutlass13device_kernelINS_4gemm6kernel13GemmUniversalIN4cute5tupleIJiiiiEEENS1_10collective13CollectiveMmaINS1_34MainloopSm90TmaGmmaWarpSpecializedILi2ENS5_IJNS4_1CILi1EEESB_SB_EEENS1_35KernelTmaWarpSpecializedCooperativeEEENS5_IJNSA_ILi256EEENSA_ILi128EEENSA_ILi64EEEEEEfNS5_IJlSB_lEEEfSJ_NS4_8TiledMMAINS4_8MMA_AtomIJNS4_4SM904GMMA30MMA_64x128x8_F32TF32TF32_SS_TNILNSN_7ScaleInE1ELSP_1EEEEEENS4_6LayoutINS5_IJNSA_ILi2EEESB_SB_EEENS5_IJSB_NSA_ILi0EEESV_EEEEENS5_IJNS4_10UnderscoreESY_SY_EEEEENS4_13SM90_TMA_LOADENS4_14ComposedLayoutINS4_7SwizzleILi3ELi4ELi3EEENS4_18smem_ptr_flag_bitsILi32EEENSS_INS5_IJNSA_ILi8EEENSA_ILi32EEEEEENS5_IJS18_SB_EEEEEEEvNS4_8identityES11_S1C_vS1D_EENS_8epilogue10collective6detail29Sm90TmaWarpSpecializedAdapterINS1G_15DefaultEpilogueIfSJ_SJ_NS1F_6thread17LinearCombinationIfLi1EffLNS1K_9ScaleType4KindE0ELNS_15FloatRoundStyleE2EfEENS1_15EpilogueDefaultEEEEEvvEEEEvNT_6ParamsE --------------------------
	.section	.nv.info._ZN7cutlass13device_kernelINS_4gemm6kernel13GemmUniversalIN4cute5tupleIJiiiiEEENS1_10collective13CollectiveMmaINS1_34MainloopSm90TmaGmmaWarpSpecializedILi2ENS5_IJNS4_1CILi1EEESB_SB_EEENS1_35KernelTmaWarpSpecializedCooperativeEEENS5_IJNSA_ILi256EEENSA_ILi128EEENSA_ILi64EEEEEEfNS5_IJlSB_lEEEfSJ_NS4_8TiledMMAINS4_8MMA_AtomIJNS4_4SM904GMMA30MMA_64x128x8_F32TF32TF32_SS_TNILNSN_7ScaleInE1ELSP_1EEEEEENS4_6LayoutINS5_IJNSA_ILi2EEESB_SB_EEENS5_IJSB_NSA_ILi0EEESV_EEEEENS5_IJNS4_10UnderscoreESY_SY_EEEEENS4_13SM90_TMA_LOADENS4_14ComposedLayoutINS4_7SwizzleILi3ELi4ELi3EEENS4_18smem_ptr_flag_bitsILi32EEENSS_INS5_IJNSA_ILi8EEENSA_ILi32EEEEEENS5_IJS18_SB_EEEEEEEvNS4_8identityES11_S1C_vS1D_EENS_8epilogue10collective6detail29Sm90TmaWarpSpecializedAdapterINS1G_15DefaultEpilogueIfSJ_SJ_NS1F_6thread17LinearCombinationIfLi1EffLNS1K_9ScaleType4KindE0ELNS_15FloatRoundStyleE2EfEENS1_15EpilogueDefaultEEEEEvvEEEEvNT_6ParamsE,"",@"SHT_CUDA_INFO"
	.sectionflags	@""
	.align	4


	//----- nvinfo : EIATTR_CUDA_API_VERSION
	.align		4
        /*0000*/ 	.byte	0x04, 0x37
        /*0002*/ 	.short	(.L_21 - .L_20)
.L_20:
        /*0004*/ 	.word	0x00000082


	//----- nvinfo : EIATTR_KPARAM_INFO
	.align		4
.L_21:
        /*0008*/ 	.byte	0x04, 0x17
        /*000a*/ 	.short	(.L_23 - .L_22)
.L_22:
        /*000c*/ 	.word	0x00000000
        /*0010*/ 	.short	0x0000
        /*0012*/ 	.short	0x0070
        /*0014*/ 	.byte	0x00, 0xf0, 0x01, 0x10


	//----- nvinfo : EIATTR_SPARSE_MMA_MASK
	.align		4
.L_23:
        /*0018*/ 	.byte	0x03, 0x50
        /*001a*/ 	.short	0x0000


	//----- nvinfo : EIATTR_MAXREG_COUNT
	.align		4
        /*001c*/ 	.byte	0x03, 0x1b
        /*001e*/ 	.short	0x00a8


	//----- nvinfo : EIATTR_NUM_BARRIERS
	.align		4
        /*0020*/ 	.byte	0x02, 0x4c
        /*0022*/ 	.byte	0x01
	.zero		1


	//----- nvinfo : EIATTR_EXTERNS
	.align		4
        /*0024*/ 	.byte	0x04, 0x0f
        /*0026*/ 	.short	(.L_25 - .L_24)


	//   ....[0]....
	.align		4
.L_24:
        /*0028*/ 	.word	index@(__assertfail)


	//----- nvinfo : EIATTR_MERCURY_ISA_VERSION
	.align		4
.L_25:
        /*002c*/ 	.byte	0x03, 0x5f
        /*002e*/ 	.short	0x0101


	//----- nvinfo : EIATTR_INT_WARP_WIDE_INSTR_OFFSETS
	.align		4
        /*0030*/ 	.byte	0x04, 0x31
        /*0032*/ 	.short	(.L_27 - .L_26)


	//   ....[0]....
.L_26:
        /*0034*/ 	.word	0x00000370


	//   ....[1]....
        /*0038*/ 	.word	0x000003a0


	//   ....[2]....
        /*003c*/ 	.word	0x00000480


	//----- nvinfo : EIATTR_COOP_GROUP_MASK_REGIDS
	.align		4
.L_27:
        /*0040*/ 	.byte	0x04, 0x29
        /*0042*/ 	.short	(.L_29 - .L_28)


	//   ....[0]....
.L_28:
        /*0044*/ 	.word	0xffffffff


	//   ....[1]....
        /*0048*/ 	.word	0xffffffff


	//   ....[2]....
        /*004c*/ 	.word	0xffffffff


	//   ....[3]....
        /*0050*/ 	.word	0xffffffff


	//   ....[4]....
        /*0054*/ 	.word	0xffffffff


	//----- nvinfo : EIATTR_COOP_GROUP_INSTR_OFFSETS
	.align		4
.L_29:
        /*0058*/ 	.byte	0x04, 0x28
        /*005a*/ 	.short	(.L_31 - .L_30)


	//   ....[0]....
.L_30:
        /*005c*/ 	.word	0x00000060


	//   ....[1]....
        /*0060*/ 	.word	0x00000070


	//   ....[2]....
        /*0064*/ 	.word	0x00000130


	//   ....[3]....
        /*0068*/ 	.word	0x00000280


	//   ....[4]....
        /*006c*/ 	.word	0x00000f30


	//----- nvinfo : EIATTR_REG_RECONFIG
	.align		4
.L_31:
        /*0070*/ 	.byte	0x01, 0x54
	.zero		2


	//----- nvinfo : EIATTR_SYSCALL_OFFSETS
	.align		4
        /*0074*/ 	.byte	0x04, 0x46
        /*0076*/ 	.short	(.L_33 - .L_32)


	//   ....[0]....
.L_32:
        /*0078*/ 	.word	0x000010f0


	//----- nvinfo : EIATTR_MBARRIER_INSTR_OFFSETS
	.align		4
.L_33:
        /*007c*/ 	.byte	0x04, 0x39
        /*007e*/ 	.short	(.L_35 - .L_34)


	//   ....[0]....
.L_34:
        /*0080*/ 	.word	0x00000230
        /*0084*/ 	.word	0x000000ff
        /*0088*/ 	.word	0x00000000
        /*008c*/ 	.short	0x0100
        /*008e*/ 	.byte	0x08
	.zero		1


	//   ....[1]....
        /*0090*/ 	.word	0x00000240
        /*0094*/ 	.word	0x000000ff
        /*0098*/ 	.word	0x00000010
        /*009c*/ 	.short	0x0100
        /*009e*/ 	.byte	0x08
	.zero		1


	//   ....[2]....
        /*00a0*/ 	.word	0x00000250
        /*00a4*/ 	.word	0x000000ff
        /*00a8*/ 	.word	0x00000008
        /*00ac*/ 	.short	0x0100
        /*00ae*/ 	.byte	0x08
	.zero		1


	//   ....[3]....
        /*00b0*/ 	.word	0x00000260
        /*00b4*/ 	.word	0x000000ff
        /*00b8*/ 	.word	0x00000018
        /*00bc*/ 	.short	0x0100
        /*00be*/ 	.byte	0x08
	.zero		1


	//   ....[4]....
        /*00c0*/ 	.word	0x000004f0
        /*00c4*/ 	.word	0x000000ff
        /*00c8*/ 	.word	0x00000030
        /*00cc*/ 	.short	0x0100
        /*00ce*/ 	.byte	0x06
	.zero		1


	//   ....[5]....
        /*00d0*/ 	.word	0x00000550
        /*00d4*/ 	.word	0x000000ff
        /*00d8*/ 	.word	0x00000038
        /*00dc*/ 	.short	0x0100
        /*00de*/ 	.byte	0x06
	.zero		1


	//   ....[6]....
        /*00e0*/ 	.word	0x00001170
        /*00e4*/ 	.word	0x00000003
        /*00e8*/ 	.word	0x00000000
        /*00ec*/ 	.short	0x010a
        /*00ee*/ 	.byte	0x3f
	.zero		1


	//   ....[7]....
        /*00f0*/ 	.word	0x000011b0
        /*00f4*/ 	.word	0x00000003
        /*00f8*/ 	.word	0x00000000
        /*00fc*/ 	.short	0x010a
        /*00fe*/ 	.byte	0x3f
	.zero		1


	//   ....[8]....
        /*0100*/ 	.word	0x000019a0
        /*0104*/ 	.word	0x000000ff
        /*0108*/ 	.word	0x00000000
        /*010c*/ 	.short	0x010a
        /*010e*/ 	.byte	0x09
	.zero		1


	//   ....[9]....
        /*0110*/ 	.word	0x000019e0
        /*0114*/ 	.word	0x000000ff
        /*0118*/ 	.word	0x00000000
        /*011c*/ 	.short	0x010a
        /*011e*/ 	.byte	0x09
	.zero		1


	//   ....[10]....
        /*0120*/ 	.word	0x00002090
        /*0124*/ 	.word	0x000000ff
        /*0128*/ 	.word	0x00000000
        /*012c*/ 	.short	0x0101
        /*012e*/ 	.byte	0x08
	.zero		1


	//   ....[11]....
        /*0130*/ 	.word	0x00002270
        /*0134*/ 	.word	0x000000ff
        /*0138*/ 	.word	0x00000000
        /*013c*/ 	.short	0x0101
        /*013e*/ 	.byte	0x04
	.zero		1


	//   ....[12]....
        /*0140*/ 	.word	0x00009b80
        /*0144*/ 	.word	0x0000000c
        /*0148*/ 	.word	0x00000010
        /*014c*/ 	.short	0x010a
        /*014e*/ 	.byte	0x3f
	.zero		1


	//   ....[13]....
        /*0150*/ 	.word	0x0000a000
        /*0154*/ 	.word	0x00000005
        /*0158*/ 	.word	0x00000038
        /*015c*/ 	.short	0x0101
        /*015e*/ 	.byte	0x3f
	.zero		1


	//   ....[14]....
        /*0160*/ 	.word	0x0000a700
        /*0164*/ 	.word	0x00000007
        /*0168*/ 	.word	0x00000000
        /*016c*/ 	.short	0x010a
        /*016e*/ 	.byte	0x3f
	.zero		1


	//   ....[15]....
        /*0170*/ 	.word	0x0000a780
        /*0174*/ 	.word	0x00000005
        /*0178*/ 	.word	0x00000000
        /*017c*/ 	.short	0x010a
        /*017e*/ 	.byte	0x3f
	.zero		1


	//   ....[16]....
        /*0180*/ 	.word	0x0000a7e0
        /*0184*/ 	.word	0x00000003
        /*0188*/ 	.word	0x00000000
        /*018c*/ 	.short	0x010a
        /*018e*/ 	.byte	0x3f
	.zero		1


	//   ....[17]....
        /*0190*/ 	.word	0x0000a840
        /*0194*/ 	.word	0x00000004
        /*0198*/ 	.word	0x00000000
        /*019c*/ 	.short	0x010a
        /*019e*/ 	.byte	0x3f
	.zero		1


	//   ....[18]....
        /*01a0*/ 	.word	0x0000a910
        /*01a4*/ 	.word	0x0000000c
        /*01a8*/ 	.word	0x00000010
        /*01ac*/ 	.short	0x010a
        /*01ae*/ 	.byte	0x3f
	.zero		1


	//   ....[19]....
        /*01b0*/ 	.word	0x0000a9e0
        /*01b4*/ 	.word	0x00000007
        /*01b8*/ 	.word	0x00000000
        /*01bc*/ 	.short	0x010a
        /*01be*/ 	.byte	0x3f
	.zero		1


	//----- nvinfo : EIATTR_NUM_MBARRIERS
	.align		4
.L_35:
        /*01c0*/ 	.byte	0x03, 0x38
        /*01c2*/ 	.short	0x0006


	//----- nvinfo : EIATTR_EXIT_INSTR_OFFSETS
	.align		4
        /*01c4*/ 	.byte	0x04, 0x1c
        /*01c6*/ 	.short	(.L_37 - .L_36)


	//   ....[0]....
.L_36:
        /*01c8*/ 	.word	0x000005a0


	//   ....[1]....
        /*01cc*/ 	.word	0x00000e60


	//   ....[2]....
        /*01d0*/ 	.word	0x000091f0


	//   ....[3]....
        /*01d4*/ 	.word	0x00009820


	//   ....[4]....
        /*01d8*/ 	.word	0x0000a7d0


	//----- nvinfo : EIATTR_MAX_THREADS
	.align		4
.L_37:
        /*01dc*/ 	.byte	0x04, 0x05
        /*01de*/ 	.short	(.L_39 - .L_38)
.L_38:
        /*01e0*/ 	.word	0x00000180
        /*01e4*/ 	.word	0x00000001
        /*01e8*/ 	.word	0x00000001


	//----- nvinfo : EIATTR_CRS_STACK_SIZE
	.align		4
.L_39:
        /*01ec*/ 	.byte	0x04, 0x1e
        /*01ee*/ 	.short	(.L_41 - .L_40)
.L_40:
        /*01f0*/ 	.word	0x00000000


	//----- nvinfo : EIATTR_CBANK_PARAM_SIZE
	.align		4
.L_41:
        /*01f4*/ 	.byte	0x03, 0x19
        /*01f6*/ 	.short	0x0470


	//----- nvinfo : EIATTR_PARAM_CBANK
	.align		4
        /*01f8*/ 	.byte	0x04, 0x0a
        /*01fa*/ 	.short	(.L_43 - .L_42)
	.align		4
.L_42:
        /*01fc*/ 	.word	index@(.nv.constant0._ZN7cutlass13device_kernelINS_4gemm6kernel13GemmUniversalIN4cute5tupleIJiiiiEEENS1_10collective13CollectiveMmaINS1_34MainloopSm90TmaGmmaWarpSpecializedILi2ENS5_IJNS4_1CILi1EEESB_SB_EEENS1_35KernelTmaWarpSpecializedCooperativeEEENS5_IJNSA_ILi256EEENSA_ILi128EEENSA_ILi64EEEEEEfNS5_IJlSB_lEEEfSJ_NS4_8TiledMMAINS4_8MMA_AtomIJNS4_4SM904GMMA30MMA_64x128x8_F32TF32TF32_SS_TNILNSN_7ScaleInE1ELSP_1EEEEEENS4_6LayoutINS5_IJNSA_ILi2EEESB_SB_EEENS5_IJSB_NSA_ILi0EEESV_EEEEENS5_IJNS4_10UnderscoreESY_SY_EEEEENS4_13SM90_TMA_LOADENS4_14ComposedLayoutINS4_7SwizzleILi3ELi4ELi3EEENS4_18smem_ptr_flag_bitsILi32EEENSS_INS5_IJNSA_ILi8EEENSA_ILi32EEEEEENS5_IJS18_SB_EEEEEEEvNS4_8identityES11_S1C_vS1D_EENS_8epilogue10collective6detail29Sm90TmaWarpSpecializedAdapterINS1G_15DefaultEpilogueIfSJ_SJ_NS1F_6thread17LinearCombinationIfLi1EffLNS1K_9ScaleType4KindE0ELNS_15FloatRoundStyleE2EfEENS1_15EpilogueDefaultEEEEEvvEEEEvNT_6ParamsE)
        /*0200*/ 	.short	0x0210
        /*0202*/ 	.short	0x0470


	//----- nvinfo : EIATTR_SW_WAR
	.align		4
.L_43:
        /*0204*/ 	.byte	0x04, 0x36
        /*0206*/ 	.short	(.L_45 - .L_44)
.L_44:
        /*0208*/ 	.word	0x00000008
.L_45:


//--------------------- .nv.callgraph             --------------------------
	.section	.nv.callgraph,"",@"SHT_CUDA_CALLGRAPH"
	.align	4
	.sectionentsize	8
	.align		4
        /*0000*/ 	.word	0x00000000
	.align		4
        /*0004*/ 	.word	0xffffffff
	.align		4
        /*0008*/ 	.word	index@(_ZN7cutlass13device_kernelINS_4gemm6kernel13GemmUniversalIN4cute5tupleIJiiiiEEENS1_10collective13CollectiveMmaINS1_34MainloopSm90TmaGmmaWarpSpecializedILi2ENS5_IJNS4_1CILi1EEESB_SB_EEENS1_35KernelTmaWarpSpecializedCooperativeEEENS5_IJNSA_ILi256EEENSA_ILi128EEENSA_ILi64EEEEEEfNS5_IJlSB_lEEEfSJ_NS4_8TiledMMAINS4_8MMA_AtomIJNS4_4SM904GMMA30MMA_64x128x8_F32TF32TF32_SS_TNILNSN_7ScaleInE1ELSP_1EEEEEENS4_6LayoutINS5_IJNSA_ILi2EEESB_SB_EEENS5_IJSB_NSA_ILi0EEESV_EEEEENS5_IJNS4_10UnderscoreESY_SY_EEEEENS4_13SM90_TMA_LOADENS4_14ComposedLayoutINS4_7SwizzleILi3ELi4ELi3EEENS4_18smem_ptr_flag_bitsILi32EEENSS_INS5_IJNSA_ILi8EEENSA_ILi32EEEEEENS5_IJS18_SB_EEEEEEEvNS4_8identityES11_S1C_vS1D_EENS_8epilogue10collective6detail29Sm90TmaWarpSpecializedAdapterINS1G_15DefaultEpilogueIfSJ_SJ_NS1F_6thread17LinearCombinationIfLi1EffLNS1K_9ScaleType4KindE0ELNS_15FloatRoundStyleE2EfEENS1_15EpilogueDefaultEEEEEvvEEEEvNT_6ParamsE)
	.align		4
        /*000c*/ 	.word	index@(__assertfail)
	.align		4
        /*0010*/ 	.word	0x00000000
	.align		4
        /*0014*/ 	.word	0xfffffffe
	.align		4
        /*0018*/ 	.word	0x00000000
	.align		4
        /*001c*/ 	.word	0xfffffffd
	.align		4
        /*0020*/ 	.word	0x00000000
	.align		4
        /*0024*/ 	.word	0xfffffffc


//--------------------- .nv.constant4             --------------------------
	.section	.nv.constant4,"a",@progbits
	.align	8
	.align		8
.nv.constant4:
        /*0000*/ 	.dword	__assertfail
	.align		8
        /*0008*/ 	.dword	__unnamed_1
	.align		8
        /*0010*/ 	.dword	_ZN40_INTERNAL_2e1165f8_4_k_cu_a939319d_298094cuda3std3__45__cpo5beginE
	.align		8
        /*0018*/ 	.dword	_ZN40_INTERNAL_2e1165f8_4_k_cu_a939319d_298094cuda3std3__45__cpo3endE
	.align		8
        /*0020*/ 	.dword	_ZN40_INTERNAL_2e1165f8_4_k_cu_a939319d_298094cuda3std3__45__cpo6cbeginE
	.align		8
        /*0028*/ 	.dword	_ZN40_INTERNAL_2e1165f8_4_k_cu_a939319d_298094cuda3std3__45__cpo4cendE
	.align		8
        /*0030*/ 	.dword	_ZN40_INTERNAL_2e1165f8_4_k_cu_a939319d_298094cuda3std3__442_GLOBAL__N__2e1165f8_4_k_cu_a939319d_298096ignoreE
	.align		8
        /*0038*/ 	.dword	_ZN40_INTERNAL_2e1165f8_4_k_cu_a939319d_298094cuda3std3__419piecewise_constructE
	.align		8
        /*0040*/ 	.dword	_ZN40_INTERNAL_2e1165f8_4_k_cu_a939319d_298094cuda3std3__48in_placeE
	.align		8
        /*0048*/ 	.dword	_ZN40_INTERNAL_2e1165f8_4_k_cu_a939319d_298094cuda3std6ranges3__45__cpo4swapE
	.align		8
        /*0050*/ 	.dword	_ZN40_INTERNAL_2e1165f8_4_k_cu_a939319d_298094cuda3std6ranges3__45__cpo9iter_moveE
	.align		8
        /*0058*/ 	.dword	_ZN40_INTERNAL_2e1165f8_4_k_cu_a939319d_298094cute7productE
	.align		8
        /*0060*/ 	.dword	_ZN40_INTERNAL_2e1165f8_4_k_cu_a939319d_298094cute1_E
	.align		8
        /*0068*/ 	.dword	$str$22
	.align		8
        /*0070*/ 	.dword	$str$23


//--------------------- .text._ZN7cutlass13device_kernelINS_4gemm6kernel13GemmUniversalIN4cute5tupleIJiiiiEEENS1_10collective13CollectiveMmaINS1_34MainloopSm90TmaGmmaWarpSpecializedILi2ENS5_IJNS4_1CILi1EEESB_SB_EEENS1_35KernelTmaWarpSpecializedCooperativeEEENS5_IJNSA_ILi256EEENSA_ILi128EEENSA_ILi64EEEEEEfNS5_IJlSB_lEEEfSJ_NS4_8TiledMMAINS4_8MMA_AtomIJNS4_4SM904GMMA30MMA_64x128x8_F32TF32TF32_SS_TNILNSN_7ScaleInE1ELSP_1EEEEEENS4_6LayoutINS5_IJNSA_ILi2EEESB_SB_EEENS5_IJSB_NSA_ILi0EEESV_EEEEENS5_IJNS4_10UnderscoreESY_SY_EEEEENS4_13SM90_TMA_LOADENS4_14ComposedLayoutINS4_7SwizzleILi3ELi4ELi3EEENS4_18smem_ptr_flag_bitsILi32EEENSS_INS5_IJNSA_ILi8EEENSA_ILi32EEEEEENS5_IJS18_SB_EEEEEEEvNS4_8identityES11_S1C_vS1D_EENS_8epilogue10collective6detail29Sm90TmaWarpSpecializedAdapterINS1G_15DefaultEpilogueIfSJ_SJ_NS1F_6thread17LinearCombinationIfLi1EffLNS1K_9ScaleType4KindE0ELNS_15FloatRoundStyleE2EfEENS1_15EpilogueDefaultEEEEEvvEEEEvNT_6ParamsE --------------------------
	.section	.text._ZN7cutlass13device_kernelINS_4gemm6kernel13GemmUniversalIN4cute5tupleIJiiiiEEENS1_10collective13CollectiveMmaINS1_34MainloopSm90TmaGmmaWarpSpecializedILi2ENS5_IJNS4_1CILi1EEESB_SB_EEENS1_35KernelTmaWarpSpecializedCooperativeEEENS5_IJNSA_ILi256EEENSA_ILi128EEENSA_ILi64EEEEEEfNS5_IJlSB_lEEEfSJ_NS4_8TiledMMAINS4_8MMA_AtomIJNS4_4SM904GMMA30MMA_64x128x8_F32TF32TF32_SS_TNILNSN_7ScaleInE1ELSP_1EEEEEENS4_6LayoutINS5_IJNSA_ILi2EEESB_SB_EEENS5_IJSB_NSA_ILi0EEESV_EEEEENS5_IJNS4_10UnderscoreESY_SY_EEEEENS4_13SM90_TMA_LOADENS4_14ComposedLayoutINS4_7SwizzleILi3ELi4ELi3EEENS4_18smem_ptr_flag_bitsILi32EEENSS_INS5_IJNSA_ILi8EEENSA_ILi32EEEEEENS5_IJS18_SB_EEEEEEEvNS4_8identityES11_S1C_vS1D_EENS_8epilogue10collective6detail29Sm90TmaWarpSpecializedAdapterINS1G_15DefaultEpilogueIfSJ_SJ_NS1F_6thread17LinearCombinationIfLi1EffLNS1K_9ScaleType4KindE0ELNS_15FloatRoundStyleE2EfEENS1_15EpilogueDefaultEEEEEvvEEEEvNT_6ParamsE,"ax",@progbits
	.align	128
.text._ZN7cutlass13device_kernelINS_4gemm6kernel13GemmUniversalIN4cute5tupleIJiiiiEEENS1_10collective13CollectiveMmaINS1_34MainloopSm90TmaGmmaWarpSpecializedILi2ENS5_IJNS4_1CILi1EEESB_SB_EEENS1_35KernelTmaWarpSpecializedCooperativeEEENS5_IJNSA_ILi256EEENSA_ILi128EEENSA_ILi64EEEEEEfNS5_IJlSB_lEEEfSJ_NS4_8TiledMMAINS4_8MMA_AtomIJNS4_4SM904GMMA30MMA_64x128x8_F32TF32TF32_SS_TNILNSN_7ScaleInE1ELSP_1EEEEEENS4_6LayoutINS5_IJNSA_ILi2EEESB_SB_EEENS5_IJSB_NSA_ILi0EEESV_EEEEENS5_IJNS4_10UnderscoreESY_SY_EEEEENS4_13SM90_TMA_LOADENS4_14ComposedLayoutINS4_7SwizzleILi3ELi4ELi3EEENS4_18smem_ptr_flag_bitsILi32EEENSS_INS5_IJNSA_ILi8EEENSA_ILi32EEEEEENS5_IJS18_SB_EEEEEEEvNS4_8identityES11_S1C_vS1D_EENS_8epilogue10collective6detail29Sm90TmaWarpSpecializedAdapterINS1G_15DefaultEpilogueIfSJ_SJ_NS1F_6thread17LinearCombinationIfLi1EffLNS1K_9ScaleType4KindE0ELNS_15FloatRoundStyleE2EfEENS1_15EpilogueDefaultEEEEEvvEEEEvNT_6ParamsE:
        .type           _ZN7cutlass13device_kernelINS_4gemm6kernel13GemmUniversalIN4cute5tupleIJiiiiEEENS1_10collective13CollectiveMmaINS1_34MainloopSm90TmaGmmaWarpSpecializedILi2ENS5_IJNS4_1CILi1EEESB_SB_EEENS1_35KernelTmaWarpSpecializedCooperativeEEENS5_IJNSA_ILi256EEENSA_ILi128EEENSA_ILi64EEEEEEfNS5_IJlSB_lEEEfSJ_NS4_8TiledMMAINS4_8MMA_AtomIJNS4_4SM904GMMA30MMA_64x128x8_F32TF32TF32_SS_TNILNSN_7ScaleInE1ELSP_1EEEEEENS4_6LayoutINS5_IJNSA_ILi2EEESB_SB_EEENS5_IJSB_NSA_ILi0EEESV_EEEEENS5_IJNS4_10UnderscoreESY_SY_EEEEENS4_13SM90_TMA_LOADENS4_14ComposedLayoutINS4_7SwizzleILi3ELi4ELi3EEENS4_18smem_ptr_flag_bitsILi32EEENSS_INS5_IJNSA_ILi8EEENSA_ILi32EEEEEENS5_IJS18_SB_EEEEEEEvNS4_8identityES11_S1C_vS1D_EENS_8epilogue10collective6detail29Sm90TmaWarpSpecializedAdapterINS1G_15DefaultEpilogueIfSJ_SJ_NS1F_6thread17LinearCombinationIfLi1EffLNS1K_9ScaleType4KindE0ELNS_15FloatRoundStyleE2EfEENS1_15EpilogueDefaultEEEEEvvEEEEvNT_6ParamsE,@function
        .size           _ZN7cutlass13device_kernelINS_4gemm6kernel13GemmUniversalIN4cute5tupleIJiiiiEEENS1_10collective13CollectiveMmaINS1_34MainloopSm90TmaGmmaWarpSpecializedILi2ENS5_IJNS4_1CILi1EEESB_SB_EEENS1_35KernelTmaWarpSpecializedCooperativeEEENS5_IJNSA_ILi256EEENSA_ILi128EEENSA_ILi64EEEEEEfNS5_IJlSB_lEEEfSJ_NS4_8TiledMMAINS4_8MMA_AtomIJNS4_4SM904GMMA30MMA_64x128x8_F32TF32TF32_SS_TNILNSN_7ScaleInE1ELSP_1EEEEEENS4_6LayoutINS5_IJNSA_ILi2EEESB_SB_EEENS5_IJSB_NSA_ILi0EEESV_EEEEENS5_IJNS4_10UnderscoreESY_SY_EEEEENS4_13SM90_TMA_LOADENS4_14ComposedLayoutINS4_7SwizzleILi3ELi4ELi3EEENS4_18smem_ptr_flag_bitsILi32EEENSS_INS5_IJNSA_ILi8EEENSA_ILi32EEEEEENS5_IJS18_SB_EEEEEEEvNS4_8identityES11_S1C_vS1D_EENS_8epilogue10collective6detail29Sm90TmaWarpSpecializedAdapterINS1G_15DefaultEpilogueIfSJ_SJ_NS1F_6thread17LinearCombinationIfLi1EffLNS1K_9ScaleType4KindE0ELNS_15FloatRoundStyleE2EfEENS1_15EpilogueDefaultEEEEEvvEEEEvNT_6ParamsE,(.L_x_316 - _ZN7cutlass13device_kernelINS_4gemm6kernel13GemmUniversalIN4cute5tupleIJiiiiEEENS1_10collective13CollectiveMmaINS1_34MainloopSm90TmaGmmaWarpSpecializedILi2ENS5_IJNS4_1CILi1EEESB_SB_EEENS1_35KernelTmaWarpSpecializedCooperativeEEENS5_IJNSA_ILi256EEENSA_ILi128EEENSA_ILi64EEEEEEfNS5_IJlSB_lEEEfSJ_NS4_8TiledMMAINS4_8MMA_AtomIJNS4_4SM904GMMA30MMA_64x128x8_F32TF32TF32_SS_TNILNSN_7ScaleInE1ELSP_1EEEEEENS4_6LayoutINS5_IJNSA_ILi2EEESB_SB_EEENS5_IJSB_NSA_ILi0EEESV_EEEEENS5_IJNS4_10UnderscoreESY_SY_EEEEENS4_13SM90_TMA_LOADENS4_14ComposedLayoutINS4_7SwizzleILi3ELi4ELi3EEENS4_18smem_ptr_flag_bitsILi32EEENSS_INS5_IJNSA_ILi8EEENSA_ILi32EEEEEENS5_IJS18_SB_EEEEEEEvNS4_8identityES11_S1C_vS1D_EENS_8epilogue10collective6detail29Sm90TmaWarpSpecializedAdapterINS1G_15DefaultEpilogueIfSJ_SJ_NS1F_6thread17LinearCombinationIfLi1EffLNS1K_9ScaleType4KindE0ELNS_15FloatRoundStyleE2EfEENS1_15EpilogueDefaultEEEEEvvEEEEvNT_6ParamsE)
        .other          _ZN7cutlass13device_kernelINS_4gemm6kernel13GemmUniversalIN4cute5tupleIJiiiiEEENS1_10collective13CollectiveMmaINS1_34MainloopSm90TmaGmmaWarpSpecializedILi2ENS5_IJNS4_1CILi1EEESB_SB_EEENS1_35KernelTmaWarpSpecializedCooperativeEEENS5_IJNSA_ILi256EEENSA_ILi128EEENSA_ILi64EEEEEEfNS5_IJlSB_lEEEfSJ_NS4_8TiledMMAINS4_8MMA_AtomIJNS4_4SM904GMMA30MMA_64x128x8_F32TF32TF32_SS_TNILNSN_7ScaleInE1ELSP_1EEEEEENS4_6LayoutINS5_IJNSA_ILi2EEESB_SB_EEENS5_IJSB_NSA_ILi0EEESV_EEEEENS5_IJNS4_10UnderscoreESY_SY_EEEEENS4_13SM90_TMA_LOADENS4_14ComposedLayoutINS4_7SwizzleILi3ELi4ELi3EEENS4_18smem_ptr_flag_bitsILi32EEENSS_INS5_IJNSA_ILi8EEENSA_ILi32EEEEEENS5_IJS18_SB_EEEEEEEvNS4_8identityES11_S1C_vS1D_EENS_8epilogue10collective6detail29Sm90TmaWarpSpecializedAdapterINS1G_15DefaultEpilogueIfSJ_SJ_NS1F_6thread17LinearCombinationIfLi1EffLNS1K_9ScaleType4KindE0ELNS_15FloatRoundStyleE2EfEENS1_15EpilogueDefaultEEEEEvvEEEEvNT_6ParamsE,@"STO_CUDA_ENTRY STV_DEFAULT"
_ZN7cutlass13device_kernelINS_4gemm6kernel13GemmUniversalIN4cute5tupleIJiiiiEEENS1_10collective13CollectiveMmaINS1_34MainloopSm90TmaGmmaWarpSpecializedILi2ENS5_IJNS4_1CILi1EEESB_SB_EEENS1_35KernelTmaWarpSpecializedCooperativeEEENS5_IJNSA_ILi256EEENSA_ILi128EEENSA_ILi64EEEEEEfNS5_IJlSB_lEEEfSJ_NS4_8TiledMMAINS4_8MMA_AtomIJNS4_4SM904GMMA30MMA_64x128x8_F32TF32TF32_SS_TNILNSN_7ScaleInE1ELSP_1EEEEEENS4_6LayoutINS5_IJNSA_ILi2EEESB_SB_EEENS5_IJSB_NSA_ILi0EEESV_EEEEENS5_IJNS4_10UnderscoreESY_SY_EEEEENS4_13SM90_TMA_LOADENS4_14ComposedLayoutINS4_7SwizzleILi3ELi4ELi3EEENS4_18smem_ptr_flag_bitsILi32EEENSS_INS5_IJNSA_ILi8EEENSA_ILi32EEEEEENS5_IJS18_SB_EEEEEEEvNS4_8identityES11_S1C_vS1D_EENS_8epilogue10collective6detail29Sm90TmaWarpSpecializedAdapterINS1G_15DefaultEpilogueIfSJ_SJ_NS1F_6thread17LinearCombinationIfLi1EffLNS1K_9ScaleType4KindE0ELNS_15FloatRoundStyleE2EfEENS1_15EpilogueDefaultEEEEEvvEEEEvNT_6ParamsE:
[----:B------:R-:W0:Y:S01]  /*0000*/  LDC R1, c[0x0][0x28] ;  /* 0x00000a00ff017b82 */ /* 0x000e220000000800 */
[----:B------:R-:W1:Y:S01]  /*0010*/  S2R R18, SR_TID.X ;  /* 0x0000000000127919 */ /* 0x000e620000002100 */
[----:B------:R-:W-:Y:S01]  /*0020*/  ELECT P0, URZ, PT ;  /* 0x00000000003f782f */ /* 0x000fe20003800000 */
[----:B------:R-:W-:Y:S01]  /*0030*/  BSSY B0, `(.L_x_0) ;  /* 0x000000f000007945 */ /* 0x000fe20003800000 */
[--C-:B-1----:R-:W-:Y:S02]  /*0040*/  SHF.R.U32.HI R0, RZ, 0x5, R18.reuse ;  /* 0x00000005ff007819 */ /* 0x102fe40000011612 */
[----:B------:R-:W-:-:S03]  /*0050*/  SHF.R.U32.HI R22, RZ, 0x7, R18 ;  /* 0x00000007ff167819 */ /* 0x000fc60000011612 */
[----:B------:R-:W1:Y:S04]  /*0060*/  SHFL.IDX PT, R5, R0, RZ, 0x1f ;  /* 0x00001fff00057589 */ /* 0x000e6800000e0000 */
[----:B------:R2:W3:Y:S01]  /*0070*/  SHFL.IDX PT, R8, R22, RZ, 0x1f ;  /* 0x00001fff16087589 */ /* 0x0004e200000e0000 */
[----:B-1----:R-:W-:-:S13]  /*0080*/  ISETP.NE.OR P0, PT, R5, RZ, !P0 ;  /* 0x000000ff0500720c */ /* 0x002fda0004705670 */
[----:B0-23--:R-:W-:Y:S05]  /*0090*/  @P0 BRA `(.L_x_1) ;  /* 0x0000000000200947 */ /* 0x00dfea0003800000 */
[----:B------:R-:W-:Y:S02]  /*00a0*/  ULDC.64 UR4, c[0x0][0x198] ;  /* 0x0000660000047ab9 */ /* 0x000fe40000000a00 */
[----:B------:R-:W-:Y:S02]  /*00b0*/  UIADD3 UR6, UP0, UR4, 0xf0, URZ ;  /* 0x000000f004067890 */ /* 0x000fe4000ff1e03f */
[----:B------:R-:W-:Y:S02]  /*00c0*/  UIADD3 UR4, UP1, UR4, 0x1f0, URZ ;  /* 0x000001f004047890 */ /* 0x000fe4000ff3e03f */
[----:B------:R-:W-:Y:S02]  /*00d0*/  UIADD3.X UR7, URZ, UR5, URZ, UP0, !UPT ;  /* 0x000000053f077290 */ /* 0x000fe400087fe43f */
[----:B------:R-:W-:-:S07]  /*00e0*/  UIADD3.X UR5, URZ, UR5, URZ, UP1, !UPT ;  /* 0x000000053f057290 */ /* 0x000fce0008ffe43f */
[----:B------:R0:W-:Y:S02]  /*00f0*/  UTMACCTL.PF [UR6] ;  /* 0x00000000060079b9 */ /* 0x0001e40008040000 */
[----:B------:R0:W-:Y:S02]  /*0100*/  UTMACCTL.PF [UR4] ;  /* 0x00000000040079b9 */ /* 0x0001e40008040000 */
[----:B0-----:R-:W-:Y:S01]  /*0110*/  NOP ;  /* 0x0000000000007918 */ /* 0x001fe20000000000 */
.L_x_1:
[----:B------:R-:W-:Y:S05]  /*0120*/  BSYNC B0 ;  /* 0x0000000000007941 */ /* 0x000fea0003800000 */
.L_x_0:
[----:B------:R-:W0:Y:S02]  /*0130*/  SHFL.IDX PT, R2, R0, RZ, 0x1f ;  /* 0x00001fff00027589 */ /* 0x000e2400000e0000 */
[----:B0-----:R-:W-:-:S13]  /*0140*/  ISETP.NE.AND P0, PT, R2, RZ, PT ;  /* 0x000000ff0200720c */ /* 0x001fda0003f05270 */
[----:B------:R-:W-:Y:S05]  /*0150*/  @P0 BRA `(.L_x_2) ;  /* 0x0000000000480947 */ /* 0x000fea0003800000 */
[----:B------:R-:W0:Y:S01]  /*0160*/  S2UR UR8, SR_CgaCtaId ;  /* 0x00000000000879c3 */ /* 0x000e220000008800 */
[----:B------:R-:W-:Y:S01]  /*0170*/  UMOV UR4, 0x400 ;  /* 0x0000040000047882 */ /* 0x000fe20000000000 */
[----:B------:R-:W-:Y:S01]  /*0180*/  UMOV UR5, 0x1 ;  /* 0x0000000100057882 */ /* 0x000fe20000000000 */
[----:B------:R-:W-:Y:S01]  /*0190*/  UMOV UR6, 0x100 ;  /* 0x0000010000067882 */ /* 0x000fe20000000000 */
[----:B------:R-:W-:Y:S01]  /*01a0*/  ELECT P0, URZ, PT ;  /* 0x00000000003f782f */ /* 0x000fe20003800000 */
[----:B------:R-:W-:-:S04]  /*01b0*/  UIADD3 UR6, -UR6, 0x100000, URZ ;  /* 0x0010000006067890 */ /* 0x000fc8000fffe13f */
[----:B------:R-:W-:Y:S02]  /*01c0*/  USHF.L.U32 UR7, UR6, 0xb, URZ ;  /* 0x0000000b06077899 */ /* 0x000fe4000800063f */
[----:B------:R-:W-:Y:S02]  /*01d0*/  USHF.L.U32 UR6, UR6, 0x1, URZ ;  /* 0x0000000106067899 */ /* 0x000fe4000800063f */
[----:B0-----:R-:W-:Y:S02]  /*01e0*/  ULEA UR8, UR8, UR4, 0x18 ;  /* 0x0000000408087291 */ /* 0x001fe4000f8ec03f */
[----:B------:R-:W-:-:S04]  /*01f0*/  UIADD3 UR4, -UR5, 0x100000, URZ ;  /* 0x0010000005047890 */ /* 0x000fc8000fffe13f */
[----:B------:R-:W-:Y:S02]  /*0200*/  USHF.L.U32 UR5, UR4, 0xb, URZ ;  /* 0x0000000b04057899 */ /* 0x000fe4000800063f */
[----:B------:R-:W-:Y:S01]  /*0210*/  USHF.L.U32 UR4, UR4, 0x1, URZ ;  /* 0x0000000104047899 */ /* 0x000fe2000800063f */
[----:B------:R-:W0:Y:S11]  /*0220*/  FENCE.VIEW.ASYNC.S ;  /* 0x00000000000073c6 */ /* 0x000e360000000000 */
[----:B0-----:R0:W1:Y:S01]  /*0230*/  SYNCS.EXCH.64 URZ, [UR8], UR4 ;  /* 0x00000004083f75b2 */ /* 0x0010620008000100 */
[----:B------:R0:W2:Y:S01]  /*0240*/  SYNCS.EXCH.64 URZ, [UR8+0x10], UR6 ;  /* 0x00001006083f75b2 */ /* 0x0000a20008000100 */
[----:B------:R0:W3:Y:S01]  /*0250*/  SYNCS.EXCH.64 URZ, [UR8+0x8], UR4 ;  /* 0x00000804083f75b2 */ /* 0x0000e20008000100 */
[----:B------:R0:W4:Y:S01]  /*0260*/  SYNCS.EXCH.64 URZ, [UR8+0x18], UR6 ;  /* 0x00001806083f75b2 */ /* 0x0001220008000100 */
[----:B------:R-:W-:Y:S01]  /*0270*/  NOP ;  /* 0x0000000000007918 */ /* 0x000fe20000000000 */
.L_x_2:
[----:B------:R-:W5:Y:S01]  /*0280*/  SHFL.IDX PT, R0, R0, RZ, 0x1f ;  /* 0x00001fff00007589 */ /* 0x000f6200000e0000 */
[----:B------:R-:W1:Y:S01]  /*0290*/  LDC R2, c[0x0][0x65c] ;  /* 0x00019700ff027b82 */ /* 0x000e620000000800 */
[----:B------:R-:W-:Y:S02]  /*02a0*/  ELECT P0, URZ, PT ;  /* 0x00000000003f782f */ /* 0x000fe40003800000 */
[----:B------:R-:W-:Y:S01]  /*02b0*/  SHF.R.S32.HI R6, RZ, 0x1f, R5 ;  /* 0x0000001fff067819 */ /* 0x000fe20000011405 */
[----:B------:R-:W2:Y:S01]  /*02c0*/  S2R R3, SR_CTAID.Y ;  /* 0x0000000000037919 */ /* 0x000ea20000002600 */
[----:B0-----:R-:W-:Y:S01]  /*02d0*/  UMOV UR4, 0x20 ;  /* 0x0000002000047882 */ /* 0x001fe20000000000 */
[----:B------:R-:W-:Y:S01]  /*02e0*/  ISETP.NE.AND P2, PT, R8, RZ, PT ;  /* 0x000000ff0800720c */ /* 0x000fe20003f45270 */
[----:B------:R-:W-:Y:S01]  /*02f0*/  NOP ;  /* 0x0000000000007918 */ /* 0x000fe20000000000 */
[----:B------:R-:W0:Y:S01]  /*0300*/  S2R R4, SR_CTAID.X ;  /* 0x0000000000047919 */ /* 0x000e220000002500 */
[----:B------:R-:W-:Y:S01]  /*0310*/  LEA.HI R6, R6, R5, RZ, 0x2 ;  /* 0x0000000506067211 */ /* 0x000fe200078f10ff */
[----:B------:R-:W-:Y:S01]  /*0320*/  NOP ;  /* 0x0000000000007918 */ /* 0x000fe20000000000 */
[----:B-----5:R-:W-:-:S02]  /*0330*/  ISETP.NE.OR P0, PT, R0, RZ, !P0 ;  /* 0x000000ff0000720c */ /* 0x020fc40004705670 */
[----:B-1----:R-:W-:-:S04]  /*0340*/  ISETP.NE.AND P3, PT, R2, 0x1, PT ;  /* 0x000000010200780c */ /* 0x002fc80003f65270 */
[----:B------:R-:W-:Y:S02]  /*0350*/  P2R R0, PR, RZ, 0x8 ;  /* 0x00000008ff007803 */ /* 0x000fe40000000000 */
[----:B------:R-:W-:-:S05]  /*0360*/  LOP3.LUT R0, R6, 0xfffffffc, RZ, 0xc0, !PT ;  /* 0xfffffffc06007812 */ /* 0x000fca00078ec0ff */
[----:B------:R-:W-:Y:S01]  /*0370*/  VOTEU.ALL UP0, P0 ;  /* 0x00000000003f7886 */ /* 0x000fe20000000000 */
[----:B------:R-:W-:Y:S01]  /*0380*/  IMAD.IADD R0, R5, 0x1, -R0 ;  /* 0x0000000105007824 */ /* 0x000fe200078e0a00 */
[----:B------:R-:W0:Y:S01]  /*0390*/  @P3 LDC R17, c[0x0][0x10] ;  /* 0x00000400ff113b82 */ /* 0x000e220000000800 */
[----:B------:R-:W-:Y:S01]  /*03a0*/  VOTEU.ALL UP1, P0 ;  /* 0x00000000003f7886 */ /* 0x000fe20000020000 */
[----:B------:R-:W-:Y:S01]  /*03b0*/  @P3 MOV R7, RZ ;  /* 0x000000ff00073202 */ /* 0x000fe20000000f00 */
[----:B------:R-:W-:Y:S01]  /*03c0*/  @!UP0 UMOV UR6, 0x400 ;  /* 0x0000040000068882 */ /* 0x000fe20000000000 */
[----:B------:R-:W-:-:S04]  /*03d0*/  @!UP0 UIADD3 UR4, -UR4, 0x100000, URZ ;  /* 0x0010000004048890 */ /* 0x000fc8000fffe13f */
[----:B------:R-:W-:Y:S02]  /*03e0*/  @!UP0 USHF.L.U32 UR5, UR4, 0xb, URZ ;  /* 0x0000000b04058899 */ /* 0x000fe4000800063f */
[----:B------:R-:W-:Y:S01]  /*03f0*/  @!UP0 USHF.L.U32 UR4, UR4, 0x1, URZ ;  /* 0x0000000104048899 */ /* 0x000fe2000800063f */
[----:B--2---:R-:W-:Y:S01]  /*0400*/  @P3 IMAD.MOV.U32 R6, RZ, RZ, R3 ;  /* 0x000000ffff063224 */ /* 0x004fe200078e0003 */
[----:B------:R-:W-:Y:S01]  /*0410*/  @P3 MOV R11, RZ ;  /* 0x000000ff000b3202 */ /* 0x000fe20000000f00 */
[----:B------:R-:W-:Y:S01]  /*0420*/  IMAD.MOV.U32 R5, RZ, RZ, RZ ;  /* 0x000000ffff057224 */ /* 0x000fe200078e00ff */
[----:B------:R-:W1:Y:S08]  /*0430*/  @!UP0 S2UR UR7, SR_CgaCtaId ;  /* 0x00000000000789c3 */ /* 0x000e700000008800 */
[----:B------:R-:W2:Y:S01]  /*0440*/  @!P3 LDC R9, c[0x0][0xc] ;  /* 0x00000300ff09bb82 */ /* 0x000ea20000000800 */
[----:B0-----:R-:W-:-:S04]  /*0450*/  @P3 IMAD.WIDE.U32 R16, R4, R17, R6 ;  /* 0x0000001104103225 */ /* 0x001fc800078e0006 */
[----:B------:R-:W-:Y:S01]  /*0460*/  @P3 IMAD.IADD R17, R17, 0x1, R11 ;  /* 0x0000000111113824 */ /* 0x000fe200078e020b */
[----:B-1----:R-:W-:Y:S01]  /*0470*/  @!UP0 ULEA UR6, UR7, UR6, 0x18 ;  /* 0x0000000607068291 */ /* 0x002fe2000f8ec03f */
[----:B------:R-:W-:Y:S01]  /*0480*/  VOTEU.ALL UP0, P0 ;  /* 0x00000000003f7886 */ /* 0x000fe20000000000 */
[----:B------:R-:W-:-:S04]  /*0490*/  ISETP.NE.AND P0, PT, R0, 0x3, PT ;  /* 0x000000030000780c */ /* 0x000fc80003f05270 */
[----:B------:R-:W-:Y:S01]  /*04a0*/  ISETP.EQ.OR P0, PT, R0, RZ, !P0 ;  /* 0x000000ff0000720c */ /* 0x000fe20004702670 */
[----:B--2---:R-:W-:-:S03]  /*04b0*/  @!P3 IMAD.WIDE.U32 R6, R9, R3, R4 ;  /* 0x000000030906b225 */ /* 0x004fc600078e0004 */
[C---:B------:R-:W-:Y:S01]  /*04c0*/  ISETP.EQ.AND P0, PT, R8.reuse, RZ, P0 ;  /* 0x000000ff0800720c */ /* 0x040fe20000702270 */
[----:B------:R-:W-:Y:S01]  /*04d0*/  VIADD R8, R8, 0xffffffff ;  /* 0xffffffff08087836 */ /* 0x000fe20000000000 */
[----:B------:R-:W0:Y:S02]  /*04e0*/  FENCE.VIEW.ASYNC.S ;  /* 0x00000000000073c6 */ /* 0x000e240000000000 */
[----:B0-----:R0:W3:Y:S01]  /*04f0*/  @!UP0 SYNCS.EXCH.64 URZ, [UR6+0x30], UR4 ;  /* 0x00003004063f85b2 */ /* 0x0010e20008000100 */
[----:B------:R-:W-:Y:S01]  /*0500*/  @!P3 IMAD.MOV.U32 R16, RZ, RZ, R6 ;  /* 0x000000ffff10b224 */ /* 0x000fe200078e0006 */
[----:B------:R-:W-:Y:S02]  /*0510*/  SEL R19, RZ, 0x1, !P0 ;  /* 0x00000001ff137807 */ /* 0x000fe40004000000 */
[----:B------:R-:W-:Y:S02]  /*0520*/  ISETP.GE.U32.AND P1, PT, R8, 0x2, PT ;  /* 0x000000020800780c */ /* 0x000fe40003f26070 */
[----:B------:R-:W-:-:S02]  /*0530*/  @!P3 MOV R17, R7 ;  /* 0x000000070011b202 */ /* 0x000fc40000000f00 */
[----:B------:R-:W-:Y:S01]  /*0540*/  SEL R19, R19, 0x2, P1 ;  /* 0x0000000213137807 */ /* 0x000fe20000800000 */
[----:B------:R0:W3:Y:S01]  /*0550*/  @!UP1 SYNCS.EXCH.64 URZ, [UR6+0x38], UR4 ;  /* 0x00003804063f95b2 */ /* 0x0000e20008000100 */
[----:B------:R-:W-:Y:S01]  /*0560*/  NOP ;  /* 0x0000000000007918 */ /* 0x000fe20000000000 */
[----:B---34-:R-:W-:Y:S06]  /*0570*/  BAR.SYNC.DEFER_BLOCKING 0x0 ;  /* 0x0000000000007b1d */ /* 0x018fec0000010000 */
[----:B------:R-:W-:Y:S05]  /*0580*/  @!P2 BRA `(.L_x_3) ;  /* 0x0000008c001ca947 */ /* 0x000fea0003800000 */
[----:B------:R-:W-:-:S13]  /*0590*/  ISETP.GT.U32.AND P0, PT, R8, 0x1, PT ;  /* 0x000000010800780c */ /* 0x000fda0003f04070 */
[----:B0-----:R-:W-:Y:S05]  /*05a0*/  @P0 EXIT ;  /* 0x000000000000094d */ /* 0x001fea0003800000 */
[----:B------:R-:W-:Y:S01]  /*05b0*/  ULDC.64 UR4, c[0x0][0x650] ;  /* 0x0001940000047ab9 */ /* 0x000fe20000000a00 */
[----:B------:R-:W-:Y:S01]  /*05c0*/  PRMT R0, RZ, 0x7610, R0 ;  /* 0x00007610ff007816 */ /* 0x000fe20000000000 */
[----:B------:R-:W-:Y:S01]  /*05d0*/  IMAD.MOV.U32 R152, RZ, RZ, -0x1 ;  /* 0xffffffffff987424 */ /* 0x000fe200078e00ff */
[----:B------:R-:W-:Y:S01]  /*05e0*/  ISETP.GE.U32.AND P0, PT, R16, UR4, PT ;  /* 0x0000000410007c0c */ /* 0x000fe2000bf06070 */
[----:B------:R-:W-:Y:S01]  /*05f0*/  IMAD.MOV.U32 R153, RZ, RZ, -0x1 ;  /* 0xffffffffff997424 */ /* 0x000fe200078e00ff */
[----:B------:R-:W-:Y:S02]  /*0600*/  MOV R23, 0xffffffff ;  /* 0xffffffff00177802 */ /* 0x000fe40000000f00 */
[----:B------:R-:W-:-:S13]  /*0610*/  ISETP.GE.U32.AND.EX P0, PT, R17, UR5, PT, P0 ;  /* 0x0000000511007c0c */ /* 0x000fda000bf06100 */
[----:B------:R-:W-:Y:S05]  /*0620*/  @P0 BRA `(.L_x_4) ;  /* 0x0000000400540947 */ /* 0x000fea0003800000 */
[----:B------:R-:W0:Y:S01]  /*0630*/  LDC.64 R14, c[0x0][0x628] ;  /* 0x00018a00ff0e7b82 */ /* 0x000e220000000a00 */
[----:B------:R-:W-:Y:S02]  /*0640*/  IMAD.MOV.U32 R6, RZ, RZ, R16 ;  /* 0x000000ffff067224 */ /* 0x000fe400078e0010 */
[----:B------:R-:W-:-:S05]  /*0650*/  IMAD.MOV.U32 R7, RZ, RZ, R17 ;  /* 0x000000ffff077224 */ /* 0x000fca00078e0011 */
[----:B------:R-:W1:Y:S08]  /*0660*/  LDC R0, c[0x0][0x630] ;  /* 0x00018c00ff007b82 */ /* 0x000e700000000800 */
[----:B------:R-:W2:Y:S01]  /*0670*/  LDC.64 R20, c[0x0][0x620] ;  /* 0x00018800ff147b82 */ /* 0x000ea20000000a00 */
[----:B0-----:R-:W-:-:S04]  /*0680*/  ISETP.NE.U32.AND P0, PT, R14, RZ, PT ;  /* 0x000000ff0e00720c */ /* 0x001fc80003f05070 */
[----:B------:R-:W-:-:S13]  /*0690*/  ISETP.NE.AND.EX P0, PT, R15, RZ, PT, P0 ;  /* 0x000000ff0f00720c */ /* 0x000fda0003f05300 */
[----:B-12---:R-:W-:Y:S05]  /*06a0*/  @!P0 BRA `(.L_x_5) ;  /* 0x0000000000288947 */ /* 0x006fea0003800000 */
[----:B------:R-:W0:Y:S02]  /*06b0*/  LDC R11, c[0x0][0x634] ;  /* 0x00018d00ff0b7b82 */ /* 0x000e240000000800 */
[----:B0-----:R-:W-:-:S04]  /*06c0*/  IADD3 R11, P0, R16, R11, RZ ;  /* 0x0000000b100b7210 */ /* 0x001fc80007f1e0ff */
[----:B------:R-:W-:-:S05]  /*06d0*/  IADD3.X R13, RZ, R17, RZ, P0, !PT ;  /* 0x00000011ff0d7210 */ /* 0x000fca00007fe4ff */
[----:B------:R-:W-:-:S04]  /*06e0*/  IMAD.WIDE.U32 R6, R13, R14, RZ ;  /* 0x0000000e0d067225 */ /* 0x000fc800078e00ff */
[----:B------:R-:W-:-:S04]  /*06f0*/  IMAD.WIDE.U32 R8, P0, R11, R15, R6 ;  /* 0x0000000f0b087225 */ /* 0x000fc80007800006 */
[----:B------:R-:W-:-:S04]  /*0700*/  IMAD.WIDE.U32 R6, R11, R14, RZ ;  /* 0x0000000e0b067225 */ /* 0x000fc800078e00ff */
[----:B------:R-:W-:Y:S01]  /*0710*/  IMAD.X R11, RZ, RZ, RZ, P0 ;  /* 0x000000ffff0b7224 */ /* 0x000fe200000e06ff */
[----:B------:R-:W-:Y:S01]  /*0720*/  IADD3 RZ, P0, R7, R8, RZ ;  /* 0x0000000807ff7210 */ /* 0x000fe20007f1e0ff */
[----:B------:R-:W-:-:S04]  /*0730*/  IMAD.MOV.U32 R10, RZ, RZ, R9 ;  /* 0x000000ffff0a7224 */ /* 0x000fc800078e0009 */
[----:B------:R-:W-:-:S08]  /*0740*/  IMAD.WIDE.U32.X R6, R13, R15, R10, P0 ;  /* 0x0000000f0d067225 */ /* 0x000fd000000e040a */
.L_x_5:
[-CC-:B------:R-:W-:Y:S01]  /*0750*/  SHF.R.U64 R23, R6, R0.reuse, R7.reuse ;  /* 0x0000000006177219 */ /* 0x180fe20000001207 */
[----:B------:R-:W0:Y:S01]  /*0760*/  LDC R10, c[0x0][0x618] ;  /* 0x00018600ff0a7b82 */ /* 0x000e220000000800 */
[----:B------:R-:W-:Y:S01]  /*0770*/  SHF.R.U32.HI R5, RZ, R0, R7 ;  /* 0x00000000ff057219 */ /* 0x000fe20000011607 */
[----:B------:R-:W-:Y:S01]  /*0780*/  ULDC UR4, c[0x0][0x150] ;  /* 0x0000540000047ab9 */ /* 0x000fe20000000800 */
[----:B------:R-:W-:Y:S02]  /*0790*/  IADD3 R9, P0, RZ, -R23, RZ ;  /* 0x80000017ff097210 */ /* 0x000fe40007f1e0ff */
[----:B------:R-:W-:Y:S02]  /*07a0*/  I2FP.F32.U32 R0, R4 ;  /* 0x0000000400007245 */ /* 0x000fe40000201000 */
[----:B------:R-:W-:Y:S01]  /*07b0*/  IADD3.X R11, RZ, ~R5, RZ, P0, !PT ;  /* 0x80000005ff0b7210 */ /* 0x000fe200007fe4ff */
[----:B------:R-:W1:Y:S01]  /*07c0*/  LDC.64 R28, c[0x0][0x640] ;  /* 0x00019000ff1c7b82 */ /* 0x000e620000000a00 */
[----:B------:R-:W-:-:S04]  /*07d0*/  IMAD.WIDE.U32 R6, R9, R20, R16 ;  /* 0x0000001409067225 */ /* 0x000fc800078e0010 */
[----:B------:R-:W-:Y:S01]  /*07e0*/  FMUL R0, R0, UR4 ;  /* 0x0000000400007c20 */ /* 0x000fe20008400000 */
[----:B------:R-:W-:Y:S01]  /*07f0*/  ULDC UR4, c[0x0][0x154] ;  /* 0x0000550000047ab9 */ /* 0x000fe20000000800 */
[----:B------:R-:W-:Y:S01]  /*0800*/  IMAD R8, R11, R20, RZ ;  /* 0x000000140b087224 */ /* 0x000fe200078e02ff */
[----:B------:R-:W2:Y:S03]  /*0810*/  LDC R5, c[0x0][0x144] ;  /* 0x00005100ff057b82 */ /* 0x000ea60000000800 */
[----:B------:R-:W3:Y:S01]  /*0820*/  F2I.U32.TRUNC.NTZ R0, R0 ;  /* 0x0000000000007305 */ /* 0x000ee2000020f000 */
[----:B------:R-:W-:-:S04]  /*0830*/  IMAD R9, R9, R21, R8 ;  /* 0x0000001509097224 */ /* 0x000fc800078e0208 */
[----:B------:R-:W-:Y:S01]  /*0840*/  IMAD.IADD R7, R7, 0x1, R9 ;  /* 0x0000000107077824 */ /* 0x000fe200078e0209 */
[----:B------:R-:W-:Y:S01]  /*0850*/  MOV R9, 0xffffffff ;  /* 0xffffffff00097802 */ /* 0x000fe20000000f00 */
[----:B------:R-:W4:Y:S03]  /*0860*/  LDC R12, c[0x0][0x608] ;  /* 0x00018200ff0c7b82 */ /* 0x000f260000000800 */
[-CC-:B0-----:R-:W-:Y:S02]  /*0870*/  SHF.R.U64 R20, R6, R10.reuse, R7.reuse ;  /* 0x0000000a06147219 */ /* 0x181fe40000001207 */
[----:B------:R-:W-:Y:S02]  /*0880*/  I2FP.F32.U32 R6, R3 ;  /* 0x0000000300067245 */ /* 0x000fe40000201000 */
[----:B------:R-:W-:Y:S01]  /*0890*/  SHF.R.U32.HI R7, RZ, R10, R7 ;  /* 0x0000000aff077219 */ /* 0x000fe20000011607 */
[----:B------:R-:W0:Y:S01]  /*08a0*/  LDC R26, c[0x0][0x658] ;  /* 0x00019600ff1a7b82 */ /* 0x000e220000000800 */
[----:B-1----:R-:W-:Y:S01]  /*08b0*/  ISETP.NE.U32.AND P0, PT, R28, RZ, PT ;  /* 0x000000ff1c00720c */ /* 0x002fe20003f05070 */
[----:B---3--:R-:W-:-:S02]  /*08c0*/  IMAD.MOV R8, RZ, RZ, -R0 ;  /* 0x000000ffff087224 */ /* 0x008fc400078e0a00 */
[----:B------:R-:W-:Y:S01]  /*08d0*/  FMUL R6, R6, UR4 ;  /* 0x0000000406067c20 */ /* 0x000fe20008400000 */
[----:B------:R-:W-:-:S03]  /*08e0*/  ISETP.NE.AND.EX P0, PT, R29, RZ, PT, P0 ;  /* 0x000000ff1d00720c */ /* 0x000fc60003f05300 */
[----:B------:R-:W1:Y:S01]  /*08f0*/  LDC R14, c[0x0][0x148] ;  /* 0x00005200ff0e7b82 */ /* 0x000e620000000800 */
[----:B--2---:R-:W-:-:S07]  /*0900*/  IMAD R0, R5, R8, R4 ;  /* 0x0000000805007224 */ /* 0x004fce00078e0204 */
[----:B------:R-:W2:Y:S01]  /*0910*/  LDC R24, c[0x0][0x600] ;  /* 0x00018000ff187b82 */ /* 0x000ea20000000800 */
[-CC-:B----4-:R-:W-:Y:S02]  /*0920*/  SHF.R.U64 R30, R20, R12.reuse, R7.reuse ;  /* 0x0000000c141e7219 */ /* 0x190fe40000001207 */
[----:B------:R-:W-:Y:S01]  /*0930*/  SHF.R.U32.HI R5, RZ, R12, R7 ;  /* 0x0000000cff057219 */ /* 0x000fe20000011607 */
[----:B------:R-:W-:Y:S01]  /*0940*/  IMAD.MOV.U32 R7, RZ, RZ, 0x1 ;  /* 0x00000001ff077424 */ /* 0x000fe200078e00ff */
[----:B------:R3:W4:Y:S03]  /*0950*/  F2I.U32.TRUNC.NTZ R12, R6 ;  /* 0x00000006000c7305 */ /* 0x000726000020f000 */
[----:B------:R-:W1:Y:S01]  /*0960*/  LDC R15, c[0x0][0x648] ;  /* 0x00019200ff0f7b82 */ /* 0x000e620000000800 */
[-C--:B0-----:R-:W-:Y:S02]  /*0970*/  SHF.L.U32 R4, R9, R26.reuse, RZ ;  /* 0x0000001a09047219 */ /* 0x081fe400000006ff */
[----:B------:R-:W-:-:S02]  /*0980*/  SHF.R.U64 R32, R30, R26, R5 ;  /* 0x0000001a1e207219 */ /* 0x000fc40000001205 */
[----:B------:R-:W-:Y:S02]  /*0990*/  LOP3.LUT R11, RZ, R4, RZ, 0x33, !PT ;  /* 0x00000004ff0b7212 */ /* 0x000fe400078e33ff */
[-C--:B------:R-:W-:Y:S01]  /*09a0*/  SHF.R.U32.HI R5, RZ, R26.reuse, R5 ;  /* 0x0000001aff057219 */ /* 0x080fe20000011605 */
[----:B------:R-:W0:Y:S01]  /*09b0*/  LDC R21, c[0x0][0x638] ;  /* 0x00018e00ff157b82 */ /* 0x000e220000000800 */
[----:B------:R-:W-:Y:S01]  /*09c0*/  SHF.L.U32 R10, R7, R26, RZ ;  /* 0x0000001a070a7219 */ /* 0x000fe200000006ff */
[----:B------:R-:W-:-:S06]  /*09d0*/  IMAD.MOV.U32 R4, RZ, RZ, R32 ;  /* 0x000000ffff047224 */ /* 0x000fcc00078e0020 */
[----:B------:R-:W0:Y:S01]  /*09e0*/  LDC R152, c[0x0][0x610] ;  /* 0x00018400ff987b82 */ /* 0x000e220000000800 */
[----:B---34-:R-:W-:Y:S05]  /*09f0*/  @!P0 BRA `(.L_x_6) ;  /* 0x0000000000288947 */ /* 0x018fea0003800000 */
[----:B------:R-:W3:Y:S02]  /*0a00*/  LDC R9, c[0x0][0x64c] ;  /* 0x00019300ff097b82 */ /* 0x000ee40000000800 */
[----:B---3--:R-:W-:-:S04]  /*0a10*/  IADD3 R9, P0, R32, R9, RZ ;  /* 0x0000000920097210 */ /* 0x008fc80007f1e0ff */
        /* <DEDUP_REMOVED lines=8> */
.L_x_6:
[----:B-1----:R-:W-:Y:S01]  /*0aa0*/  SHF.R.U64 R4, R4, R15, R5 ;  /* 0x0000000f04047219 */ /* 0x002fe20000001205 */
[----:B--2---:R-:W-:Y:S01]  /*0ab0*/  VIADD R5, R24, 0xffffffff ;  /* 0xffffffff18057836 */ /* 0x004fe20000000000 */
[----:B------:R-:W-:Y:S02]  /*0ac0*/  IADD3 R12, -R12, RZ, RZ ;  /* 0x000000ff0c0c7210 */ /* 0x000fe40007ffe1ff */
[----:B------:R-:W-:Y:S01]  /*0ad0*/  LOP3.LUT R11, R30, R11, RZ, 0xc0, !PT ;  /* 0x0000000b1e0b7212 */ /* 0x000fe200078ec0ff */
[----:B------:R-:W-:Y:S01]  /*0ae0*/  IMAD.MOV R6, RZ, RZ, -R4 ;  /* 0x000000ffff067224 */ /* 0x000fe200078e0a04 */
[----:B------:R-:W-:Y:S01]  /*0af0*/  LOP3.LUT R5, R20, R5, RZ, 0xc0, !PT ;  /* 0x0000000514057212 */ /* 0x000fe200078ec0ff */
[----:B------:R-:W-:Y:S02]  /*0b00*/  @P3 IMAD R0, R14, R12, R3 ;  /* 0x0000000c0e003224 */ /* 0x000fe400078e0203 */
[----:B------:R-:W-:Y:S02]  /*0b10*/  IMAD R11, R10, R4, R11 ;  /* 0x000000040a0b7224 */ /* 0x000fe400078e020b */
[----:B0-----:R-:W-:-:S02]  /*0b20*/  IMAD R3, R6, R21, R32 ;  /* 0x0000001506037224 */ /* 0x001fc400078e0220 */
[----:B------:R-:W-:Y:S01]  /*0b30*/  IMAD R152, R11, R152, R0 ;  /* 0x000000980b987224 */ /* 0x000fe200078e0200 */
[----:B------:R-:W-:Y:S01]  /*0b40*/  MOV R0, 0x1 ;  /* 0x0000000100007802 */ /* 0x000fe20000000f00 */
[----:B------:R-:W-:-:S05]  /*0b50*/  IMAD R3, R3, R24, R5 ;  /* 0x0000001803037224 */ /* 0x000fca00078e0205 */
[----:B------:R-:W-:Y:S02]  /*0b60*/  SEL R153, R3, R152, !P3 ;  /* 0x0000009803997207 */ /* 0x000fe40005800000 */
[----:B------:R-:W-:-:S07]  /*0b70*/  SEL R152, R152, R3, !P3 ;  /* 0x0000000398987207 */ /* 0x000fce0005800000 */
.L_x_4:
[----:B------:R-:W-:-:S08]  /*0b80*/  NOP ;  /* 0x0000000000007918 */ /* 0x000fd00000000000 */
[----:B------:R-:W0:Y:S02]  /*0b90*/  USETMAXREG.TRY_ALLOC.CTAPOOL UP0, 0xe8 ;  /* 0x000000e8000079c8 */ /* 0x000e240008000600 */
[----:B0-----:R-:W-:-:S13]  /*0ba0*/  PLOP3.LUT P0, PT, PT, PT, UP0, 0x80, 0x0 ;  /* 0x000000000000781c */ /* 0x001fda0003f0f008 */
[----:B------:R-:W-:Y:S05]  /*0bb0*/  @!P0 BRA `(.L_x_4) ;  /* 0xfffffffc00f08947 */ /* 0x000fea000383ffff */
[----:B------:R-:W-:Y:S01]  /*0bc0*/  ULDC.64 UR4, c[0x0][0x598] ;  /* 0x0001660000047ab9 */ /* 0x000fe20000000a00 */
[----:B------:R-:W-:Y:S01]  /*0bd0*/  ULDC.64 UR36, c[0x0][0x208] ;  /* 0x0000820000247ab9 */ /* 0x000fe20000000a00 */
[----:B------:R-:W-:-:S04]  /*0be0*/  ISETP.NE.U32.AND P0, PT, RZ, UR4, PT ;  /* 0x00000004ff007c0c */ /* 0x000fc8000bf05070 */
[----:B------:R-:W-:-:S13]  /*0bf0*/  ISETP.NE.AND.EX P0, PT, RZ, UR5, PT, P0 ;  /* 0x00000005ff007c0c */ /* 0x000fda000bf05300 */
[----:B------:R-:W-:Y:S05]  /*0c00*/  @!P0 BRA `(.L_x_7) ;  /* 0x00000000001c8947 */ /* 0x000fea0003800000 */
[----:B------:R-:W0:Y:S02]  /*0c10*/  LDC.64 R4, c[0x0][0x598] ;  /* 0x00016600ff047b82 */ /* 0x000e240000000a00 */
[----:B0-----:R-:W2:Y:S02]  /*0c20*/  LDG.E.64 R4, desc[UR36][R4.64] ;  /* 0x0000002404047981 */ /* 0x001ea4000c1e1b00 */
[----:B--2---:R-:W-:-:S04]  /*0c30*/  ISETP.NE.U32.AND P0, PT, R4, RZ, PT ;  /* 0x000000ff0400720c */ /* 0x004fc80003f05070 */
[----:B------:R-:W-:-:S13]  /*0c40*/  ISETP.NE.AND.EX P0, PT, R5, RZ, PT, P0 ;  /* 0x000000ff0500720c */ /* 0x000fda0003f05300 */
[----:B------:R-:W-:Y:S05]  /*0c50*/  @!P0 BRA `(.L_x_7) ;  /* 0x0000000000088947 */ /* 0x000fea0003800000 */
[----:B------:R0:W5:Y:S01]  /*0c60*/  LD.E R154, desc[UR36][R4.64] ;  /* 0x00000024049a7980 */ /* 0x000162000c101900 */
[----:B------:R-:W-:Y:S05]  /*0c70*/  BRA `(.L_x_8) ;  /* 0x0000000000247947 */ /* 0x000fea0003800000 */
.L_x_7:
[----:B------:R-:W-:Y:S02]  /*0c80*/  ULDC.64 UR4, c[0x0][0x588] ;  /* 0x0001620000047ab9 */ /* 0x000fe40000000a00 */
[----:B------:R-:W-:-:S04]  /*0c90*/  ISETP.NE.U32.AND P0, PT, RZ, UR4, PT ;  /* 0x00000004ff007c0c */ /* 0x000fc8000bf05070 */
[----:B------:R-:W-:-:S13]  /*0ca0*/  ISETP.NE.AND.EX P0, PT, RZ, UR5, PT, P0 ;  /* 0x00000005ff007c0c */ /* 0x000fda000bf05300 */
[----:B------:R-:W-:Y:S05]  /*0cb0*/  @!P0 BRA `(.L_x_9) ;  /* 0x00000000000c8947 */ /* 0x000fea0003800000 */
[----:B------:R-:W0:Y:S02]  /*0cc0*/  LDC.64 R154, c[0x0][0x588] ;  /* 0x00016200ff9a7b82 */ /* 0x000e240000000a00 */
[----:B0-----:R1:W5:Y:S01]  /*0cd0*/  LDG.E R154, desc[UR36][R154.64] ;  /* 0x000000249a9a7981 */ /* 0x001362000c1e1900 */
[----:B------:R-:W-:Y:S05]  /*0ce0*/  BRA `(.L_x_8) ;  /* 0x0000000000087947 */ /* 0x000fea0003800000 */
.L_x_9:
[----:B------:R-:W-:Y:S02]  /*0cf0*/  ULDC UR4, c[0x0][0x580] ;  /* 0x0001600000047ab9 */ /* 0x000fe40000000800 */
[----:B------:R-:W-:-:S07]  /*0d00*/  IMAD.U32 R154, RZ, RZ, UR4 ;  /* 0x00000004ff9a7e24 */ /* 0x000fce000f8e00ff */
.L_x_8:
[----:B------:R-:W-:Y:S02]  /*0d10*/  ULDC.64 UR4, c[0x0][0x5a0] ;  /* 0x0001680000047ab9 */ /* 0x000fe40000000a00 */
[----:B------:R-:W-:-:S04]  /*0d20*/  ISETP.NE.U32.AND P0, PT, RZ, UR4, PT ;  /* 0x00000004ff007c0c */ /* 0x000fc8000bf05070 */
[----:B------:R-:W-:-:S13]  /*0d30*/  ISETP.NE.AND.EX P0, PT, RZ, UR5, PT, P0 ;  /* 0x00000005ff007c0c */ /* 0x000fda000bf05300 */
[----:B------:R-:W-:Y:S05]  /*0d40*/  @!P0 BRA `(.L_x_10) ;  /* 0x00000000001c8947 */ /* 0x000fea0003800000 */
[----:B0-----:R-:W0:Y:S02]  /*0d50*/  LDC.64 R4, c[0x0][0x5a0] ;  /* 0x00016800ff047b82 */ /* 0x001e240000000a00 */
[----:B0-----:R-:W2:Y:S02]  /*0d60*/  LDG.E.64 R4, desc[UR36][R4.64] ;  /* 0x0000002404047981 */ /* 0x001ea4000c1e1b00 */
[----:B--2---:R-:W-:-:S04]  /*0d70*/  ISETP.NE.U32.AND P0, PT, R4, RZ, PT ;  /* 0x000000ff0400720c */ /* 0x004fc80003f05070 */
[----:B------:R-:W-:-:S13]  /*0d80*/  ISETP.NE.AND.EX P0, PT, R5, RZ, PT, P0 ;  /* 0x000000ff0500720c */ /* 0x000fda0003f05300 */
[----:B------:R-:W-:Y:S05]  /*0d90*/  @!P0 BRA `(.L_x_10) ;  /* 0x0000000000088947 */ /* 0x000fea0003800000 */
[----:B-1----:R0:W5:Y:S01]  /*0da0*/  LD.E R155, desc[UR36][R4.64] ;  /* 0x00000024049b7980 */ /* 0x002162000c101900 */
[----:B------:R-:W-:Y:S05]  /*0db0*/  BRA `(.L_x_11) ;  /* 0x0000000000247947 */ /* 0x000fea0003800000 */
.L_x_10:
[----:B------:R-:W-:Y:S02]  /*0dc0*/  ULDC.64 UR4, c[0x0][0x590] ;  /* 0x0001640000047ab9 */ /* 0x000fe40000000a00 */
[----:B------:R-:W-:-:S04]  /*0dd0*/  ISETP.NE.U32.AND P0, PT, RZ, UR4, PT ;  /* 0x00000004ff007c0c */ /* 0x000fc8000bf05070 */
[----:B------:R-:W-:-:S13]  /*0de0*/  ISETP.NE.AND.EX P0, PT, RZ, UR5, PT, P0 ;  /* 0x00000005ff007c0c */ /* 0x000fda000bf05300 */
[----:B------:R-:W-:Y:S05]  /*0df0*/  @!P0 BRA `(.L_x_12) ;  /* 0x00000000000c8947 */ /* 0x000fea0003800000 */
[----:B0-----:R-:W1:Y:S02]  /*0e00*/  LDC.64 R4, c[0x0][0x590] ;  /* 0x00016400ff047b82 */ /* 0x001e640000000a00 */
[----:B-1----:R1:W5:Y:S01]  /*0e10*/  LDG.E R155, desc[UR36][R4.64] ;  /* 0x00000024049b7981 */ /* 0x002362000c1e1900 */
[----:B------:R-:W-:Y:S05]  /*0e20*/  BRA `(.L_x_11) ;  /* 0x0000000000087947 */ /* 0x000fea0003800000 */
.L_x_12:
[----:B------:R-:W-:Y:S02]  /*0e30*/  ULDC UR4, c[0x0][0x584] ;  /* 0x0001610000047ab9 */ /* 0x000fe40000000800 */
[----:B-1----:R-:W-:-:S07]  /*0e40*/  IMAD.U32 R155, RZ, RZ, UR4 ;  /* 0x00000004ff9b7e24 */ /* 0x002fce000f8e00ff */
.L_x_11:
[----:B------:R-:W-:-:S13]  /*0e50*/  LOP3.LUT P0, RZ, R0, 0xff, RZ, 0xc0, !PT ;  /* 0x000000ff00ff7812 */ /* 0x000fda000780c0ff */
[----:B------:R-:W-:Y:S05]  /*0e60*/  @!P0 EXIT ;  /* 0x000000000000894d */ /* 0x000fea0003800000 */
[----:B------:R-:W-:Y:S01]  /*0e70*/  ULDC UR4, c[0x0][0x28c] ;  /* 0x0000a30000047ab9 */ /* 0x000fe20000000800 */
[----:B------:R-:W-:Y:S01]  /*0e80*/  LOP3.LUT R166, R19, 0x1, RZ, 0xfc, !PT ;  /* 0x0000000113a67812 */ /* 0x000fe200078efcff */
[----:B------:R-:W-:Y:S01]  /*0e90*/  UIADD3 UR4, UR4, 0x3f, URZ ;  /* 0x0000003f04047890 */ /* 0x000fe2000fffe03f */
[----:B------:R-:W-:Y:S01]  /*0ea0*/  UMOV UR38, URZ ;  /* 0x0000003f00267c82 */ /* 0x000fe20008000000 */
[----:B------:R-:W-:Y:S02]  /*0eb0*/  UMOV UR39, URZ ;  /* 0x0000003f00277c82 */ /* 0x000fe40008000000 */
[----:B------:R-:W-:-:S04]  /*0ec0*/  USHF.R.S32.HI UR5, URZ, 0x1f, UR4 ;  /* 0x0000001f3f057899 */ /* 0x000fc80008011404 */
[----:B------:R-:W-:-:S04]  /*0ed0*/  ULEA.HI UR5, UR5, UR4, URZ, 0x6 ;  /* 0x0000000405057291 */ /* 0x000fc8000f8f303f */
[----:B------:R-:W-:-:S12]  /*0ee0*/  USHF.R.S32.HI UR40, URZ, 0x6, UR5 ;  /* 0x000000063f287899 */ /* 0x000fd80008011405 */
.L_x_284:
[----:B------:R-:W-:Y:S01]  /*0ef0*/  LOP3.LUT R0, R18, 0x80, RZ, 0xc0, !PT ;  /* 0x0000008012007812 */ /* 0x000fe200078ec0ff */
[----:B--2---:R-:W2:Y:S01]  /*0f00*/  S2UR UR7, SR_CgaCtaId ;  /* 0x00000000000779c3 */ /* 0x004ea20000008800 */
[----:B------:R-:W-:Y:S02]  /*0f10*/  UMOV UR6, 0x400 ;  /* 0x0000040000067882 */ /* 0x000fe40000000000 */
[----:B------:R-:W-:-:S06]  /*0f20*/  SHF.R.U32.HI R0, RZ, 0x7, R0 ;  /* 0x00000007ff007819 */ /* 0x000fcc0000011600 */
[----:B---3--:R-:W3:Y:S01]  /*0f30*/  SHFL.IDX PT, R0, R0, RZ, 0x1f ;  /* 0x00001fff00007589 */ /* 0x008ee200000e0000 */
[----:B--2---:R-:W-:Y:S01]  /*0f40*/  ULEA UR42, UR7, UR6, 0x18 ;  /* 0x00000006072a7291 */ /* 0x004fe2000f8ec03f */
[----:B---3--:R-:W-:-:S13]  /*0f50*/  R2UR UR4, R0 ;  /* 0x00000000000472ca */ /* 0x008fda00000e0000 */
[----:B------:R-:W-:-:S04]  /*0f60*/  ULEA.HI UR5, UR4, UR4, URZ, 0x1 ;  /* 0x0000000404057291 */ /* 0x000fc8000f8f083f */
[----:B------:R-:W-:-:S04]  /*0f70*/  ULOP3.LUT UR5, UR5, 0x7fffe, URZ, 0xc0, !UPT ;  /* 0x0007fffe05057892 */ /* 0x000fc8000f8ec03f */
[----:B------:R-:W-:-:S03]  /*0f80*/  UIADD3 UR5, UR4, -UR5, URZ ;  /* 0x8000000504057290 */ /* 0x000fc6000fffe03f */
[----:B------:R-:W-:Y:S01]  /*0f90*/  ULDC UR4, c[0x0][0x28c] ;  /* 0x0000a30000047ab9 */ /* 0x000fe20000000800 */
[----:B------:R-:W-:Y:S01]  /*0fa0*/  ULEA UR5, UR5, UR42, 0xd ;  /* 0x0000002a05057291 */ /* 0x000fe2000f8e683f */
[----:B------:R-:W-:-:S03]  /*0fb0*/  ISETP.LT.AND P0, PT, RZ, UR4, PT ;  /* 0x00000004ff007c0c */ /* 0x000fc6000bf01270 */
[----:B------:R-:W-:-:S04]  /*0fc0*/  UIADD3 UR5, UR5, 0x100, URZ ;  /* 0x0000010005057890 */ /* 0x000fc8000fffe03f */
[----:B------:R-:W-:-:S04]  /*0fd0*/  USHF.R.U32.HI UR5, URZ, 0x4, UR5 ;  /* 0x000000043f057899 */ /* 0x000fc80008011605 */
[----:B------:R-:W-:Y:S02]  /*0fe0*/  ULOP3.LUT UR41, UR5, 0x3fff, URZ, 0xc0, !UPT ;  /* 0x00003fff05297892 */ /* 0x000fe4000f8ec03f */
[----:B-1--4-:R-:W-:Y:S10]  /*0ff0*/  @P0 BRA `(.L_x_13) ;  /* 0x0000000000400947 */ /* 0x012ff40003800000 */
[----:B------:R-:W-:Y:S01]  /*1000*/  MOV R0, 0x0 ;  /* 0x0000000000007802 */ /* 0x000fe20000000f00 */
[----:B------:R-:W-:Y:S01]  /*1010*/  ULDC.64 UR4, c[0x4][0x68] ;  /* 0x01001a0000047ab9 */ /* 0x000fe20000000a00 */
[----:B------:R-:W-:Y:S01]  /*1020*/  ULDC.64 UR6, c[0x4][0x8] ;  /* 0x0100020000067ab9 */ /* 0x000fe20000000a00 */
[----:B01----:R-:W-:Y:S01]  /*1030*/  MOV R4, UR4 ;  /* 0x0000000400047c02 */ /* 0x003fe20008000f00 */
[----:B------:R0:W1:Y:S01]  /*1040*/  LDC.64 R14, c[0x4][R0] ;  /* 0x01000000000e7b82 */ /* 0x0000620000000a00 */
[----:B------:R-:W-:Y:S01]  /*1050*/  IMAD.U32 R5, RZ, RZ, UR5 ;  /* 0x00000005ff057e24 */ /* 0x000fe2000f8e00ff */
[----:B------:R-:W-:Y:S01]  /*1060*/  ULDC.64 UR4, c[0x4][0x70] ;  /* 0x01001c0000047ab9 */ /* 0x000fe20000000a00 */
[----:B------:R-:W-:Y:S01]  /*1070*/  IMAD.U32 R10, RZ, RZ, UR6 ;  /* 0x00000006ff0a7e24 */ /* 0x000fe2000f8e00ff */
[----:B------:R-:W-:Y:S01]  /*1080*/  MOV R7, UR5 ;  /* 0x0000000500077c02 */ /* 0x000fe20008000f00 */
[----:B------:R-:W-:Y:S01]  /*1090*/  IMAD.U32 R6, RZ, RZ, UR4 ;  /* 0x00000004ff067e24 */ /* 0x000fe2000f8e00ff */
[----:B------:R-:W-:Y:S01]  /*10a0*/  MOV R8, 0x1e1 ;  /* 0x000001e100087802 */ /* 0x000fe20000000f00 */
[----:B------:R-:W-:-:S02]  /*10b0*/  IMAD.U32 R11, RZ, RZ, UR7 ;  /* 0x00000007ff0b7e24 */ /* 0x000fc4000f8e00ff */
[----:B------:R-:W-:Y:S02]  /*10c0*/  IMAD.MOV.U32 R12, RZ, RZ, 0x1 ;  /* 0x00000001ff0c7424 */ /* 0x000fe400078e00ff */
[----:B0-----:R-:W-:-:S07]  /*10d0*/  IMAD.MOV.U32 R13, RZ, RZ, RZ ;  /* 0x000000ffff0d7224 */ /* 0x001fce00078e00ff */
[----:B------:R-:W-:-:S07]  /*10e0*/  LEPC R20, `(.L_x_13) ;  /* 0x000000001014794e */ /* 0x000fce0000000000 */
[----:B-1---5:R-:W-:Y:S05]  /*10f0*/  CALL.ABS.NOINC R14 ;  /* 0x000000000e007343 */ /* 0x022fea0003c00000 */
.L_x_13:
[----:B------:R-:W-:-:S13]  /*1100*/  ISETP.NE.AND P0, PT, R166, 0x3, PT ;  /* 0x00000003a600780c */ /* 0x000fda0003f05270 */
[----:B------:R-:W-:Y:S05]  /*1110*/  @!P0 BRA `(.L_x_14) ;  /* 0x0000000000048947 */ /* 0x000fea0003800000 */
[----:B------:R-:W-:Y:S01]  /*1120*/  BPT.TRAP 0x1 ;  /* 0x000000040000795c */ /* 0x000fe20000300000 */
.L_x_14:
[----:B------:R-:W-:Y:S01]  /*1130*/  IMAD.U32 R0, RZ, RZ, UR38 ;  /* 0x00000026ff007e24 */ /* 0x000fe2000f8e00ff */
[----:B------:R-:W-:-:S04]  /*1140*/  MOV R3, UR39 ;  /* 0x0000002700037c02 */ /* 0x000fc80008000f00 */
[----:B------:R-:W-:Y:S02]  /*1150*/  LEA R3, R3, UR42, 0x3 ;  /* 0x0000002a03037c11 */ /* 0x000fe4000f8e18ff */
[----:B------:R-:W-:-:S04]  /*1160*/  SHF.L.U32 R0, R0, 0x1f, RZ ;  /* 0x0000001f00007819 */ /* 0x000fc800000006ff */
[----:B------:R2:W3:Y:S01]  /*1170*/  SYNCS.PHASECHK.TRANS64.TRYWAIT P1, [R3+URZ], R0 ;  /* 0x00000000030075a7 */ /* 0x0004e2000802017f */
[----:B------:R-:W-:Y:S05]  /*1180*/  @!P0 BRA `(.L_x_15) ;  /* 0x0000000000048947 */ /* 0x000fea0003800000 */
[----:B------:R-:W-:Y:S01]  /*1190*/  BPT.TRAP 0x1 ;  /* 0x000000040000795c */ /* 0x000fe20000300000 */
.L_x_15:
[----:B---3--:R-:W-:Y:S05]  /*11a0*/  @P1 BRA `(.L_x_16) ;  /* 0x0000000000081947 */ /* 0x008fea0003800000 */
[----:B------:R-:W3:Y:S02]  /*11b0*/  SYNCS.PHASECHK.TRANS64.TRYWAIT P1, [R3+URZ], R0 ;  /* 0x00000000030075a7 */ /* 0x000ee4000802017f */
[----:B---3--:R-:W-:Y:S05]  /*11c0*/  @!P1 BRA `(.L_x_17) ;  /* 0x0000009400849947 */ /* 0x008fea0003800000 */
.L_x_16:
[----:B------:R-:W-:-:S04]  /*11d0*/  UISETP.LT.AND UP0, UPT, UR40, 0x1, UPT ;  /* 0x000000012800788c */ /* 0x000fc8000bf01270 */
[----:B------:R-:W-:-:S04]  /*11e0*/  USEL UR4, UR40, 0x1, UP0 ;  /* 0x0000000128047887 */ /* 0x000fc80008000000 */
[----:B------:R-:W-:-:S06]  /*11f0*/  UIADD3 UR4, UR40, -UR4, URZ ;  /* 0x8000000428047290 */ /* 0x000fcc000fffe03f */
[----:B--23--:R-:W-:Y:S01]  /*1200*/  IMAD.U32 R0, RZ, RZ, UR4 ;  /* 0x00000004ff007e24 */ /* 0x00cfe2000f8e00ff */
[----:B------:R-:W-:Y:S05]  /*1210*/  WARPSYNC.ALL ;  /* 0x0000000000007948 */ /* 0x000fea0003800000 */
[----:B------:R-:W-:Y:S01]  /*1220*/  ISETP.GE.AND P1, PT, R0, 0x1, PT ;  /* 0x000000010000780c */ /* 0x000fe20003f26270 */
[----:B------:R-:W-:Y:S01]  /*1230*/  UIADD3 UR4, UR42, 0x20100, URZ ;  /* 0x000201002a047890 */ /* 0x000fe2000fffe03f */
[----:B------:R-:W-:Y:S01]  /*1240*/  WARPGROUP.ARRIVE ;  /* 0x00000000000079c5 */ /* 0x000fe20000000000 */
[----:B------:R-:W-:Y:S01]  /*1250*/  UMOV UR9, 0x40000040 ;  /* 0x4000004000097882 */ /* 0x000fe20000000000 */
[----:B------:R-:W-:Y:S01]  /*1260*/  UMOV UR11, 0x40000040 ;  /* 0x40000040000b7882 */ /* 0x000fe20000000000 */
[----:B------:R-:W-:Y:S01]  /*1270*/  USHF.R.U32.HI UR4, URZ, 0x4, UR4 ;  /* 0x000000043f047899 */ /* 0x000fe20008011604 */
[----:B------:R-:W-:Y:S01]  /*1280*/  UMOV UR15, UR11 ;  /* 0x0000000b000f7c82 */ /* 0x000fe20008000000 */
[----:B------:R-:W-:-:S02]  /*1290*/  UMOV UR13, 0x40000040 ;  /* 0x40000040000d7882 */ /* 0x000fc40000000000 */
[----:B------:R-:W-:Y:S02]  /*12a0*/  ULOP3.LUT UR5, UR4, 0x3fff, URZ, 0xc0, !UPT ;  /* 0x00003fff04057892 */ /* 0x000fe4000f8ec03f */
[----:B------:R-:W-:Y:S02]  /*12b0*/  ULOP3.LUT UR4, UR41, 0x10000, URZ, 0xfc, !UPT ;  /* 0x0001000029047892 */ /* 0x000fe4000f8efc3f */
[----:B------:R-:W-:Y:S02]  /*12c0*/  ULOP3.LUT UR5, UR5, 0x10000, URZ, 0xfc, !UPT ;  /* 0x0001000005057892 */ /* 0x000fe4000f8efc3f */
[----:B------:R-:W-:Y:S02]  /*12d0*/  ULEA UR8, UR39, UR4, 0xc ;  /* 0x0000000427087291 */ /* 0x000fe4000f8e603f */
[----:B------:R-:W-:Y:S02]  /*12e0*/  ULEA UR6, UR39, UR5, 0xb ;  /* 0x0000000527067291 */ /* 0x000fe4000f8e583f */
[----:B------:R-:W-:-:S05]  /*12f0*/  UIADD3 UR12, UR8, 0x400, URZ ;  /* 0x00000400080c7890 */ /* 0x000fca000fffe03f */
[----:B------:R-:W-:Y:S02]  /*1300*/  UMOV UR10, UR6 ;  /* 0x00000006000a7c82 */ /* 0x000fe40008000000 */
[----:B------:R-:W-:Y:S01]  /*1310*/  HGMMA.64x128x8.F32.TF32 R88, gdesc[UR8], RZ, !UPT, gsb0 ;  /* 0x05e00000085879f0 */ /* 0x000fe2000c0028ff */
[----:B------:R-:W-:Y:S02]  /*1320*/  UMOV UR14, UR10 ;  /* 0x0000000a000e7c82 */ /* 0x000fe40008000000 */
[----:B------:R-:W-:Y:S02]  /*1330*/  WARPGROUP.DEPBAR.LE gsb0, 0x0 ;  /* 0x00008000000079c5 */ /* 0x000fe40000010000 */
[----:B------:R-:W-:-:S07]  /*1340*/  WARPGROUP.ARRIVE ;  /* 0x00000000000079c5 */ /* 0x000fce0000000000 */
[----:B------:R-:W-:Y:S01]  /*1350*/  HGMMA.64x128x8.F32.TF32 R24, gdesc[UR12], RZ, !UPT, gsb0 ;  /* 0x05e000000c1879f0 */ /* 0x000fe2000c0028ff */
[----:B------:R-:W-:Y:S02]  /*1360*/  UIADD3 UR12, UR8, 0x2, URZ ;  /* 0x00000002080c7890 */ /* 0x000fe4000fffe03f */
[----:B------:R-:W-:Y:S01]  /*1370*/  UIADD3 UR14, UR6, 0x2, URZ ;  /* 0x00000002060e7890 */ /* 0x000fe2000fffe03f */
[----:B------:R-:W-:Y:S01]  /*1380*/  UMOV UR13, 0x40000040 ;  /* 0x40000040000d7882 */ /* 0x000fe20000000000 */
[----:B------:R-:W-:Y:S01]  /*1390*/  UMOV UR15, 0x40000040 ;  /* 0x40000040000f7882 */ /* 0x000fe20000000000 */
[----:B------:R-:W-:Y:S02]  /*13a0*/  WARPGROUP.DEPBAR.LE gsb0, 0x0 ;  /* 0x00008000000079c5 */ /* 0x000fe40000010000 */
[----:B------:R-:W-:-:S06]  /*13b0*/  WARPGROUP.ARRIVE ;  /* 0x00000000000079c5 */ /* 0x000fcc0000000000 */
[----:B------:R-:W-:Y:S01]  /*13c0*/  HGMMA.64x128x8.F32.TF32 R88, gdesc[UR12], R88, gsb0 ;  /* 0x05e000000c5879f0 */ /* 0x000fe20008002858 */
[----:B------:R-:W-:Y:S01]  /*13d0*/  UIADD3 UR12, UR8, 0x402, URZ ;  /* 0x00000402080c7890 */ /* 0x000fe2000fffe03f */
[----:B------:R-:W-:Y:S01]  /*13e0*/  UMOV UR13, 0x40000040 ;  /* 0x40000040000d7882 */ /* 0x000fe20000000000 */
[----:B------:R-:W-:Y:S02]  /*13f0*/  WARPGROUP.DEPBAR.LE gsb0, 0x0 ;  /* 0x00008000000079c5 */ /* 0x000fe40000010000 */
[----:B------:R-:W-:-:S07]  /*1400*/  WARPGROUP.ARRIVE ;  /* 0x00000000000079c5 */ /* 0x000fce0000000000 */
[----:B------:R-:W-:Y:S01]  /*1410*/  HGMMA.64x128x8.F32.TF32 R24, gdesc[UR12], R24, gsb0 ;  /* 0x05e000000c1879f0 */ /* 0x000fe20008002818 */
        /* <DEDUP_REMOVED lines=71> */
[----:B------:R-:W-:Y:S03]  /*1890*/  HGMMA.64x128x8.F32.TF32 R24, gdesc[UR12], R24, gsb0 ;  /* 0x05e000000c1879f0 */ /* 0x000fe60008002818 */
[----:B------:R-:W-:Y:S02]  /*18a0*/  WARPGROUP.DEPBAR.LE gsb0, 0x0 ;  /* 0x00008000000079c5 */ /* 0x000fe40000010000 */
[----:B------:R-:W-:Y:S05]  /*18b0*/  @!P1 BRA `(.L_x_18) ;  /* 0x00000008002c9947 */ /* 0x000fea0003800000 */
[----:B------:R-:W-:-:S04]  /*18c0*/  UIADD3 UR6, UR39, 0x1, URZ ;  /* 0x0000000127067890 */ /* 0x000fc8000fffe03f */
[----:B------:R-:W-:-:S04]  /*18d0*/  UISETP.NE.AND UP0, UPT, UR6, 0x2, UPT ;  /* 0x000000020600788c */ /* 0x000fc8000bf05270 */
[----:B------:R-:W-:Y:S02]  /*18e0*/  USEL UR7, URZ, 0x1, UP0 ;  /* 0x000000013f077887 */ /* 0x000fe40008000000 */
[----:B------:R-:W-:Y:S02]  /*18f0*/  USEL UR6, UR6, URZ, UP0 ;  /* 0x0000003f06067287 */ /* 0x000fe40008000000 */
[----:B------:R-:W-:-:S06]  /*1900*/  ULOP3.LUT UR7, UR38, UR7, URZ, 0x3c, !UPT ;  /* 0x0000000726077292 */ /* 0x000fcc000f8e3c3f */
[----:B01----:R-:W-:Y:S01]  /*1910*/  MOV R5, UR7 ;  /* 0x0000000700057c02 */ /* 0x003fe20008000f00 */
[----:B------:R-:W-:-:S06]  /*1920*/  UMOV UR7, UR39 ;  /* 0x0000002700077c82 */ /* 0x000fcc0008000000 */
.L_x_25:
[----:B01----:R-:W-:Y:S05]  /*1930*/  @!P0 BRA `(.L_x_19) ;  /* 0x0000000000048947 */ /* 0x003fea0003800000 */
[----:B------:R-:W-:Y:S01]  /*1940*/  BPT.TRAP 0x1 ;  /* 0x000000040000795c */ /* 0x000fe20000300000 */
.L_x_19:
[----:B------:R-:W0:Y:S01]  /*1950*/  S2UR UR9, SR_CgaCtaId ;  /* 0x00000000000979c3 */ /* 0x000e220000008800 */
[----:B------:R-:W-:Y:S01]  /*1960*/  UMOV UR8, 0x400 ;  /* 0x0000040000087882 */ /* 0x000fe20000000000 */
[----:B------:R-:W-:Y:S01]  /*1970*/  SHF.L.U32 R3, R5, 0x1f, RZ ;  /* 0x0000001f05037819 */ /* 0x000fe200000006ff */
[----:B0-----:R-:W-:-:S04]  /*1980*/  ULEA UR8, UR9, UR8, 0x18 ;  /* 0x0000000809087291 */ /* 0x001fc8000f8ec03f */
[----:B------:R-:W-:-:S09]  /*1990*/  ULEA UR9, UR6, UR8, 0x3 ;  /* 0x0000000806097291 */ /* 0x000fd2000f8e183f */
[----:B------:R0:W1:Y:S01]  /*19a0*/  SYNCS.PHASECHK.TRANS64.TRYWAIT P1, [UR9], R3 ;  /* 0x00000003ff0075a7 */ /* 0x0000620008020149 */
[----:B------:R-:W-:Y:S05]  /*19b0*/  @!P0 BRA `(.L_x_20) ;  /* 0x0000000000048947 */ /* 0x000fea0003800000 */
[----:B------:R-:W-:Y:S01]  /*19c0*/  BPT.TRAP 0x1 ;  /* 0x000000040000795c */ /* 0x000fe20000300000 */
.L_x_20:
[----:B-1----:R-:W-:Y:S05]  /*19d0*/  @P1 BRA `(.L_x_21) ;  /* 0x0000000000081947 */ /* 0x002fea0003800000 */
[----:B------:R-:W1:Y:S02]  /*19e0*/  SYNCS.PHASECHK.TRANS64.TRYWAIT P1, [UR9], R3 ;  /* 0x00000003ff0075a7 */ /* 0x000e640008020149 */
[----:B-1----:R-:W-:Y:S05]  /*19f0*/  @!P1 BRA `(.L_x_22) ;  /* 0x0000008c008c9947 */ /* 0x002fea0003800000 */
.L_x_21:
[----:B------:R-:W-:Y:S01]  /*1a00*/  ULEA UR12, UR6, UR4, 0xc ;  /* 0x00000004060c7291 */ /* 0x000fe2000f8e603f */
[----:B------:R-:W-:Y:S01]  /*1a10*/  WARPGROUP.ARRIVE ;  /* 0x00000000000079c5 */ /* 0x000fe20000000000 */
[----:B------:R-:W-:Y:S01]  /*1a20*/  ULEA UR10, UR6, UR5, 0xb ;  /* 0x00000005060a7291 */ /* 0x000fe2000f8e583f */
[----:B------:R-:W-:Y:S01]  /*1a30*/  UMOV UR13, 0x40000040 ;  /* 0x40000040000d7882 */ /* 0x000fe20000000000 */
[----:B------:R-:W-:Y:S01]  /*1a40*/  UMOV UR15, 0x40000040 ;  /* 0x40000040000f7882 */ /* 0x000fe20000000000 */
[----:B------:R-:W-:Y:S01]  /*1a50*/  UIADD3 UR16, UR12, 0x400, URZ ;  /* 0x000004000c107890 */ /* 0x000fe2000fffe03f */
[----:B------:R-:W-:-:S03]  /*1a60*/  UMOV UR19, UR15 ;  /* 0x0000000f00137c82 */ /* 0x000fc60008000000 */
[----:B------:R-:W-:Y:S01]  /*1a70*/  UMOV UR14, UR10 ;  /* 0x0000000a000e7c82 */ /* 0x000fe20008000000 */
[----:B------:R-:W-:Y:S01]  /*1a80*/  UMOV UR17, 0x40000040 ;  /* 0x4000004000117882 */ /* 0x000fe20000000000 */
[----:B------:R-:W-:Y:S01]  /*1a90*/  HGMMA.64x128x8.F32.TF32 R88, gdesc[UR12], R88, gsb0 ;  /* 0x05e000000c5879f0 */ /* 0x000fe20008002858 */
[----:B------:R-:W-:Y:S02]  /*1aa0*/  UMOV UR18, UR14 ;  /* 0x0000000e00127c82 */ /* 0x000fe40008000000 */
        /* <DEDUP_REMOVED lines=89> */
[----:B------:R-:W-:Y:S01]  /*2040*/  BPT.TRAP 0x1 ;  /* 0x000000040000795c */ /* 0x000fe20000300000 */
.L_x_23:
[----:B------:R-:W-:Y:S01]  /*2050*/  ULEA UR8, UR7, UR8, 0x3 ;  /* 0x0000000807087291 */ /* 0x000fe2000f8e183f */
[----:B------:R-:W-:-:S03]  /*2060*/  ISETP.GT.U32.AND P1, PT, R19, 0x1, PT ;  /* 0x000000011300780c */ /* 0x000fc60003f24070 */
[----:B------:R-:W-:-:S04]  /*2070*/  UIADD3 UR8, UR8, 0x10, URZ ;  /* 0x0000001008087890 */ /* 0x000fc8000fffe03f */
[----:B------:R-:W-:-:S09]  /*2080*/  UPRMT UR8, URZ, 0x654, UR8 ;  /* 0x000006543f087896 */ /* 0x000fd20008000008 */
[----:B------:R-:W-:Y:S01]  /*2090*/  SYNCS.ARRIVE.TRANS64.RED.A1T0 RZ, [UR8], RZ ;  /* 0x000000ffffff79a7 */ /* 0x000fe20008100408 */
[----:B------:R-:W-:Y:S05]  /*20a0*/  @P1 BRA `(.L_x_24) ;  /* 0x0000000000041947 */ /* 0x000fea0003800000 */
[----:B------:R-:W-:Y:S01]  /*20b0*/  BPT.TRAP 0x1 ;  /* 0x000000040000795c */ /* 0x000fe20000300000 */
.L_x_24:
[----:B------:R-:W-:Y:S01]  /*20c0*/  UIADD3 UR6, UR6, 0x1, URZ ;  /* 0x0000000106067890 */ /* 0x000fe2000fffe03f */
[C---:B------:R-:W-:Y:S01]  /*20d0*/  ISETP.GT.AND P1, PT, R0.reuse, 0x1, PT ;  /* 0x000000010000780c */ /* 0x040fe20003f24270 */
[----:B------:R-:W-:Y:S01]  /*20e0*/  UIADD3 UR7, UR7, 0x1, URZ ;  /* 0x0000000107077890 */ /* 0x000fe2000fffe03f */
[----:B------:R-:W-:Y:S01]  /*20f0*/  VIADD R0, R0, 0xffffffff ;  /* 0xffffffff00007836 */ /* 0x000fe20000000000 */
[----:B------:R-:W-:Y:S02]  /*2100*/  UISETP.NE.AND UP0, UPT, UR6, 0x2, UPT ;  /* 0x000000020600788c */ /* 0x000fe4000bf05270 */
[----:B------:R-:W-:Y:S02]  /*2110*/  UISETP.NE.AND UP1, UPT, UR7, 0x2, UPT ;  /* 0x000000020700788c */ /* 0x000fe4000bf25270 */
[----:B------:R-:W-:Y:S02]  /*2120*/  USEL UR8, URZ, 0x1, UP0 ;  /* 0x000000013f087887 */ /* 0x000fe40008000000 */
[----:B------:R-:W-:-:S02]  /*2130*/  USEL UR6, UR6, URZ, UP0 ;  /* 0x0000003f06067287 */ /* 0x000fc40008000000 */
[----:B------:R-:W-:Y:S02]  /*2140*/  USEL UR7, UR7, URZ, UP1 ;  /* 0x0000003f07077287 */ /* 0x000fe40008800000 */
[----:B------:R-:W-:Y:S01]  /*2150*/  LOP3.LUT R5, R5, UR8, RZ, 0x3c, !PT ;  /* 0x0000000805057c12 */ /* 0x000fe2000f8e3cff */
[----:B------:R-:W-:Y:S09]  /*2160*/  @P1 BRA `(.L_x_25) ;  /* 0xfffffff400f01947 */ /* 0x000ff2000383ffff */
.L_x_18:
[----:B------:R-:W2:Y:S02]  /*2170*/  LDC R0, c[0x0][0x28c] ;  /* 0x0000a300ff007b82 */ /* 0x000ea40000000800 */
[----:B--2---:R-:W-:-:S13]  /*2180*/  ISETP.GE.AND P1, PT, R0, 0x1, PT ;  /* 0x000000010000780c */ /* 0x004fda0003f26270 */
[----:B------:R-:W-:Y:S05]  /*2190*/  @!P1 BRA `(.L_x_26) ;  /* 0x0000000000409947 */ /* 0x000fea0003800000 */
[----:B------:R-:W-:Y:S05]  /*21a0*/  @!P0 BRA `(.L_x_27) ;  /* 0x0000000000048947 */ /* 0x000fea0003800000 */
[----:B------:R-:W-:Y:S01]  /*21b0*/  BPT.TRAP 0x1 ;  /* 0x000000040000795c */ /* 0x000fe20000300000 */
.L_x_27:
[----:B------:R-:W2:Y:S01]  /*21c0*/  S2UR UR6, SR_CgaCtaId ;  /* 0x00000000000679c3 */ /* 0x000ea20000008800 */
[----:B------:R-:W-:Y:S01]  /*21d0*/  UISETP.LT.AND UP0, UPT, UR40, 0x1, UPT ;  /* 0x000000012800788c */ /* 0x000fe2000bf01270 */
[----:B------:R-:W-:Y:S01]  /*21e0*/  ISETP.GT.U32.AND P0, PT, R19, 0x1, PT ;  /* 0x000000011300780c */ /* 0x000fe20003f04070 */
[----:B------:R-:W-:Y:S02]  /*21f0*/  UMOV UR5, 0x400 ;  /* 0x0000040000057882 */ /* 0x000fe40000000000 */
[----:B------:R-:W-:-:S04]  /*2200*/  USEL UR4, UR40, 0x1, UP0 ;  /* 0x0000000128047887 */ /* 0x000fc80008000000 */
[----:B------:R-:W-:-:S04]  /*2210*/  UIADD3 UR4, UR39, UR40, -UR4 ;  /* 0x0000002827047290 */ /* 0x000fc8000fffe804 */
[----:B------:R-:W-:-:S04]  /*2220*/  USHF.L.U32 UR4, UR4, 0x3, URZ ;  /* 0x0000000304047899 */ /* 0x000fc8000800063f */
[----:B------:R-:W-:Y:S02]  /*2230*/  ULOP3.LUT UR4, UR4, 0x8, URZ, 0xc0, !UPT ;  /* 0x0000000804047892 */ /* 0x000fe4000f8ec03f */
[----:B--2---:R-:W-:-:S04]  /*2240*/  ULEA UR5, UR6, UR5, 0x18 ;  /* 0x0000000506057291 */ /* 0x004fc8000f8ec03f */
[----:B------:R-:W-:-:S04]  /*2250*/  UIADD3 UR4, UR5, 0x10, UR4 ;  /* 0x0000001005047890 */ /* 0x000fc8000fffe004 */
[----:B------:R-:W-:-:S09]  /*2260*/  UPRMT UR4, URZ, 0x654, UR4 ;  /* 0x000006543f047896 */ /* 0x000fd20008000004 */
[----:B------:R-:W-:Y:S01]  /*2270*/  SYNCS.ARRIVE.TRANS64.RED.A1T0 RZ, [UR4], RZ ;  /* 0x000000ffffff79a7 */ /* 0x000fe20008100404 */
[----:B------:R-:W-:Y:S05]  /*2280*/  @P0 BRA `(.L_x_26) ;  /* 0x0000000000040947 */ /* 0x000fea0003800000 */
[----:B------:R-:W-:Y:S01]  /*2290*/  BPT.TRAP 0x1 ;  /* 0x000000040000795c */ /* 0x000fe20000300000 */
.L_x_26:
[----:B------:R-:W2:Y:S01]  /*22a0*/  LDC R6, c[0x0][0x288] ;  /* 0x0000a200ff067b82 */ /* 0x000ea20000000800 */
[----:B01----:R-:W-:Y:S01]  /*22b0*/  LOP3.LUT R4, R18, 0x60, RZ, 0xc0, !PT ;  /* 0x0000006012047812 */ /* 0x003fe200078ec0ff */
[----:B------:R-:W-:Y:S01]  /*22c0*/  UIADD3 UR39, UR40, UR39, URZ ;  /* 0x0000002728277290 */ /* 0x000fe2000fffe03f */
[----:B------:R-:W-:Y:S01]  /*22d0*/  LOP3.LUT R0, R22, 0x1, RZ, 0xc0, !PT ;  /* 0x0000000116007812 */ /* 0x000fe200078ec0ff */
[----:B------:R-:W-:Y:S01]  /*22e0*/  IMAD.SHL.U32 R15, R152, 0x100, RZ ;  /* 0x00000100980f7824 */ /* 0x000fe200078e00ff */
[----:B------:R-:W-:Y:S01]  /*22f0*/  SHF.R.U32.HI R3, RZ, 0x2, R18 ;  /* 0x00000002ff037819 */ /* 0x000fe20000011612 */
[----:B------:R-:W-:Y:S01]  /*2300*/  USHF.R.U32.HI UR4, URZ, 0x1, UR39 ;  /* 0x000000013f047899 */ /* 0x000fe20008011627 */
[----:B------:R-:W-:Y:S01]  /*2310*/  SHF.R.U32.HI R10, RZ, 0x1, R4 ;  /* 0x00000001ff0a7819 */ /* 0x000fe20000011604 */
[----:B------:R-:W-:Y:S01]  /*2320*/  IMAD.SHL.U32 R4, R0, 0x40, RZ ;  /* 0x0000004000047824 */ /* 0x000fe200078e00ff */
[----:B------:R-:W-:Y:S01]  /*2330*/  LOP3.LUT R3, R3, 0x7, RZ, 0xc0, !PT ;  /* 0x0000000703037812 */ /* 0x000fe200078ec0ff */
[----:B------:R-:W-:Y:S01]  /*2340*/  ULOP3.LUT UR4, UR4, 0x1, URZ, 0xc0, !UPT ;  /* 0x0000000104047892 */ /* 0x000fe2000f8ec03f */
[----:B------:R-:W-:Y:S01]  /*2350*/  SHF.L.U32 R13, R153, 0x7, RZ ;  /* 0x00000007990d7819 */ /* 0x000fe200000006ff */
[----:B------:R-:W-:Y:S01]  /*2360*/  ULDC UR8, c[0x0][0x284] ;  /* 0x0000a10000087ab9 */ /* 0x000fe20000000800 */
[--C-:B------:R-:W-:Y:S01]  /*2370*/  IADD3 R5, RZ, -R10, -R3.reuse ;  /* 0x8000000aff057210 */ /* 0x100fe20007ffe803 */
[----:B------:R-:W-:Y:S01]  /*2380*/  UISETP.GT.U32.AND UP1, UPT, UR39, 0x1, UPT ;  /* 0x000000012700788c */ /* 0x000fe2000bf24070 */
[----:B------:R-:W-:Y:S01]  /*2390*/  LOP3.LUT R3, R4, 0x40, R3, 0xe2, !PT ;  /* 0x0000004004037812 */ /* 0x000fe200078ee203 */
[----:B------:R-:W-:Y:S01]  /*23a0*/  UISETP.NE.U32.AND UP0, UPT, UR4, 0x1, UPT ;  /* 0x000000010400788c */ /* 0x000fe2000bf05070 */
[----:B------:R-:W-:Y:S01]  /*23b0*/  LOP3.LUT R4, R18, 0x3, RZ, 0xc0, !PT ;  /* 0x0000000312047812 */ /* 0x000fe200078ec0ff */
[----:B------:R-:W-:Y:S01]  /*23c0*/  ULDC.64 UR6, c[0x0][0x5d0] ;  /* 0x0001740000067ab9 */ /* 0x000fe20000000a00 */
[----:B------:R-:W-:Y:S01]  /*23d0*/  SHF.R.S32.HI R21, RZ, 0x1f, R23 ;  /* 0x0000001fff157819 */ /* 0x000fe20000011417 */
[----:B------:R-:W-:Y:S01]  /*23e0*/  UISETP.LT.U32.AND UP1, UPT, UR40, 0x2, UP1 ;  /* 0x000000022800788c */ /* 0x000fe20008f21070 */
[----:B------:R-:W-:Y:S01]  /*23f0*/  IMAD.WIDE R8, R152, 0x100, RZ ;  /* 0x0000010098087825 */ /* 0x000fe200078e02ff */
[----:B------:R-:W-:Y:S01]  /*2400*/  UISETP.GT.U32.AND UP0, UPT, UR40, 0x1, !UP0 ;  /* 0x000000012800788c */ /* 0x000fe2000c704070 */
[----:B--2---:R-:W-:-:S02]  /*2410*/  ISETP.GE.AND P0, PT, R13, R6, PT ;  /* 0x000000060d00720c */ /* 0x004fc40003f06270 */
[----:B------:R-:W-:Y:S01]  /*2420*/  IMAD R12, R4, -0x2, R6 ;  /* 0xfffffffe040c7824 */ /* 0x000fe200078e0206 */
[----:B------:R-:W-:Y:S01]  /*2430*/  USEL UR5, URZ, 0x1, !UP1 ;  /* 0x000000013f057887 */ /* 0x000fe2000c800000 */
[----:B------:R-:W-:Y:S01]  /*2440*/  IMAD.SHL.U32 R6, R18, 0x2, RZ ;  /* 0x0000000212067824 */ /* 0x000fe200078e00ff */
[----:B------:R-:W-:Y:S01]  /*2450*/  ISETP.GE.OR P0, PT, R15, UR8, P0 ;  /* 0x000000080f007c0c */ /* 0x000fe20008706670 */
[----:B------:R-:W-:Y:S01]  /*2460*/  IMAD R4, R21, UR6, RZ ;  /* 0x0000000615047c24 */ /* 0x000fe2000f8e02ff */
[----:B------:R-:W-:Y:S01]  /*2470*/  USEL UR4, URZ, 0x1, !UP0 ;  /* 0x000000013f047887 */ /* 0x000fe2000c000000 */
[----:B------:R-:W-:Y:S01]  /*2480*/  IMAD R0, R0, -0x40, R5 ;  /* 0xffffffc000007824 */ /* 0x000fe200078e0205 */
[----:B------:R-:W-:Y:S01]  /*2490*/  LOP3.LUT R6, R13, 0x6, R6, 0xf8, !PT ;  /* 0x000000060d067812 */ /* 0x000fe200078ef806 */
[----:B------:R-:W-:Y:S01]  /*24a0*/  IMAD R11, R23, UR7, R4 ;  /* 0x00000007170b7c24 */ /* 0x000fe2000f8e0204 */
[----:B------:R-:W-:Y:S01]  /*24b0*/  LOP3.LUT R153, R8, R3, R10, 0xfe, !PT ;  /* 0x0000000308997212 */ /* 0x000fe200078efe0a */
[----:B------:R-:W-:Y:S01]  /*24c0*/  ULOP3.LUT UR39, UR39, 0x1, URZ, 0xc0, !UPT ;  /* 0x0000000127277892 */ /* 0x000fe2000f8ec03f */
[----:B------:R-:W-:Y:S01]  /*24d0*/  SHF.R.S32.HI R7, RZ, 0x1f, R6 ;  /* 0x0000001fff077819 */ /* 0x000fe20000011406 */
[----:B------:R-:W-:Y:S01]  /*24e0*/  ULOP3.LUT UR38, UR4, UR38, UR5, 0x96, !UPT ;  /* 0x0000002604267292 */ /* 0x000fe2000f8e9605 */
[----:B------:R-:W-:Y:S01]  /*24f0*/  IADD3 R3, -R15, UR8, R0 ;  /* 0x000000080f037c10 */ /* 0x000fe2000fffe100 */
[----:B------:R-:W-:-:S02]  /*2500*/  IMAD.IADD R0, R12, 0x1, -R13 ;  /* 0x000000010c007824 */ /* 0x000fc400078e0a0d */
[----:B------:R-:W-:-:S04]  /*2510*/  IMAD.WIDE.U32 R4, R23, UR6, R6 ;  /* 0x0000000617047c25 */ /* 0x000fc8000f8e0006 */
[----:B------:R-:W-:Y:S01]  /*2520*/  IMAD.MOV.U32 R152, RZ, RZ, -0x1 ;  /* 0xffffffffff987424 */ /* 0x000fe200078e00ff */
[----:B------:R-:W-:Y:S02]  /*2530*/  IADD3 R11, R5, R11, RZ ;  /* 0x0000000b050b7210 */ /* 0x000fe40007ffe0ff */
[----:B------:R-:W-:Y:S01]  /*2540*/  MOV R10, R4 ;  /* 0x00000004000a7202 */ /* 0x000fe20000000f00 */
[----:B------:R-:W-:Y:S06]  /*2550*/  @P0 BRA `(.L_x_28) ;  /* 0x0000006400800947 */ /* 0x000fec0003800000 */
[----:B------:R-:W0:Y:S01]  /*2560*/  LDC.64 R4, c[0x0][0x5c8] ;  /* 0x00017200ff047b82 */ /* 0x000e220000000a00 */
[----:B-----5:R-:W-:Y:S01]  /*2570*/  FSETP.NEU.AND P1, PT, R155, RZ, PT ;  /* 0x000000ff9b00720b */ /* 0x020fe20003f2d000 */
[----:B------:R-:W-:Y:S01]  /*2580*/  BSSY B0, `(.L_x_28) ;  /* 0x000065d000007945 */ /* 0x000fe20003800000 */
[----:B------:R-:W-:-:S04]  /*2590*/  ISETP.GT.AND P0, PT, R3, RZ, PT ;  /* 0x000000ff0300720c */ /* 0x000fc80003f04270 */
[----:B------:R-:W-:Y:S01]  /*25a0*/  ISETP.GT.AND P3, PT, R0, RZ, P0 ;  /* 0x000000ff0000720c */ /* 0x000fe20000764270 */
[-C--:B0-----:R-:W-:Y:S02]  /*25b0*/  IMAD R12, R9, R4.reuse, RZ ;  /* 0x00000004090c7224 */ /* 0x081fe400078e02ff */
[----:B------:R-:W-:-:S04]  /*25c0*/  IMAD.WIDE.U32 R168, R153, R4, R10 ;  /* 0x0000000499a87225 */ /* 0x000fc800078e000a */
[----:B------:R-:W-:-:S04]  /*25d0*/  IMAD R11, R153, R5, R12 ;  /* 0x00000005990b7224 */ /* 0x000fc800078e020c */
[----:B------:R-:W-:Y:S01]  /*25e0*/  IMAD.IADD R171, R169, 0x1, R11 ;  /* 0x00000001a9ab7824 */ /* 0x000fe200078e020b */
[----:B------:R-:W-:Y:S06]  /*25f0*/  @!P1 BRA `(.L_x_29) ;  /* 0x0000004800309947 */ /* 0x000fec0003800000 */
[----:B------:R-:W0:Y:S01]  /*2600*/  LDC.64 R14, c[0x0][0x5b8] ;  /* 0x00016e00ff0e7b82 */ /* 0x000e220000000a00 */
[----:B------:R-:W-:-:S07]  /*2610*/  ULDC.64 UR4, c[0x0][0x5c0] ;  /* 0x0001700000047ab9 */ /* 0x000fce0000000a00 */
[----:B------:R-:W1:Y:S08]  /*2620*/  LDC.64 R156, c[0x0][0x5b0] ;  /* 0x00016c00ff9c7b82 */ /* 0x000e700000000a00 */
[----:B------:R-:W2:Y:S01]  /*2630*/  LDC.64 R10, c[0x0][0x5a8] ;  /* 0x00016a00ff0a7b82 */ /* 0x000ea20000000a00 */
[-C--:B0-----:R-:W-:Y:S02]  /*2640*/  IMAD R12, R21, R14.reuse, RZ ;  /* 0x0000000e150c7224 */ /* 0x081fe400078e02ff */
[----:B------:R-:W-:-:S04]  /*2650*/  IMAD.WIDE.U32 R158, R23, R14, R6 ;  /* 0x0000000e179e7225 */ /* 0x000fc800078e0006 */
[----:B------:R-:W-:Y:S01]  /*2660*/  IMAD R15, R23, R15, R12 ;  /* 0x0000000f170f7224 */ /* 0x000fe200078e020c */
[----:B------:R-:W-:Y:S01]  /*2670*/  MOV R20, R158 ;  /* 0x0000009e00147202 */ /* 0x000fe20000000f00 */
[-C--:B-1----:R-:W-:Y:S02]  /*2680*/  IMAD R12, R9, R156.reuse, RZ ;  /* 0x0000009c090c7224 */ /* 0x082fe400078e02ff */
[----:B------:R-:W-:Y:S02]  /*2690*/  IMAD.IADD R21, R159, 0x1, R15 ;  /* 0x000000019f157824 */ /* 0x000fe400078e020f */
[C---:B------:R-:W-:Y:S02]  /*26a0*/  IMAD R167, R153.reuse, R157, R12 ;  /* 0x0000009d99a77224 */ /* 0x040fe400078e020c */
[----:B------:R-:W-:-:S04]  /*26b0*/  IMAD.WIDE.U32 R12, R153, R156, R20 ;  /* 0x0000009c990c7225 */ /* 0x000fc800078e0014 */
[----:B------:R-:W-:Y:S01]  /*26c0*/  IMAD.IADD R13, R13, 0x1, R167 ;  /* 0x000000010d0d7824 */ /* 0x000fe200078e02a7 */
[----:B--2---:R-:W-:-:S04]  /*26d0*/  LEA R162, P1, R12, R10, 0x2 ;  /* 0x0000000a0ca27211 */ /* 0x004fc800078210ff */
[----:B------:R-:W-:-:S05]  /*26e0*/  LEA.HI.X R163, R12, R11, R13, 0x2, P1 ;  /* 0x0000000b0ca37211 */ /* 0x000fca00008f140d */
[----:B------:R0:W2:Y:S01]  /*26f0*/  @P3 LDG.E.LTC128B R174, desc[UR36][R162.64] ;  /* 0x00000024a2ae3981 */ /* 0x0000a2000c1e1920 */
[----:B------:R-:W-:Y:S01]  /*2700*/  IMAD.WIDE.U32 R160, R153, R156, R6 ;  /* 0x0000009c99a07225 */ /* 0x000fe200078e0006 */
[----:B------:R-:W-:Y:S01]  /*2710*/  ISETP.GT.AND P5, PT, R0, 0x1, P0 ;  /* 0x000000010000780c */ /* 0x000fe200007a4270 */
[----:B------:R-:W-:Y:S01]  /*2720*/  BSSY B1, `(.L_x_30) ;  /* 0x0000016000017945 */ /* 0x000fe20003800000 */
[----:B------:R-:W-:Y:S01]  /*2730*/  LEA R12, P1, R168, UR4, 0x2 ;  /* 0x00000004a80c7c11 */ /* 0x000fe2000f8210ff */
[----:B------:R-:W-:-:S03]  /*2740*/  IMAD.IADD R161, R167, 0x1, R161 ;  /* 0x00000001a7a17824 */ /* 0x000fc600078e02a1 */
[----:B------:R-:W-:Y:S01]  /*2750*/  LEA.HI.X R13, R168, UR5, R171, 0x2, P1 ;  /* 0x00000005a80d7c11 */ /* 0x000fe200088f14ab */
[----:B------:R-:W-:Y:S01]  /*2760*/  IMAD.WIDE.U32 R164, R23, R14, R160 ;  /* 0x0000000e17a47225 */ /* 0x000fe200078e00a0 */
[C---:B------:R-:W-:Y:S02]  /*2770*/  SHF.L.U64.HI R161, R156.reuse, 0x3, R157 ;  /* 0x000000039ca17819 */ /* 0x040fe4000001029d */
[----:B------:R-:W-:Y:S01]  /*2780*/  SHF.L.U32 R160, R156, 0x3, RZ ;  /* 0x000000039ca07819 */ /* 0x000fe200000006ff */
[----:B------:R-:W-:Y:S01]  /*2790*/  IMAD.IADD R165, R15, 0x1, R165 ;  /* 0x000000010fa57824 */ /* 0x000fe200078e02a5 */
[----:B0-----:R-:W-:-:S03]  /*27a0*/  LEA R162, P1, R164, R10, 0x2 ;  /* 0x0000000aa4a27211 */ /* 0x001fc600078210ff */
[----:B------:R-:W-:-:S04]  /*27b0*/  IMAD.WIDE.U32 R172, R153, R156, R160 ;  /* 0x0000009c99ac7225 */ /* 0x000fc800078e00a0 */
[----:B------:R-:W-:Y:S02]  /*27c0*/  IMAD.IADD R167, R167, 0x1, R173 ;  /* 0x00000001a7a77824 */ /* 0x000fe400078e02ad */
[----:B--2---:R-:W-:-:S04]  /*27d0*/  FMUL R163, R174, R155 ;  /* 0x0000009baea37220 */ /* 0x004fc80000400000 */
[----:B------:R-:W-:Y:S01]  /*27e0*/  FFMA R169, R88, R154, R163 ;  /* 0x0000009a58a97223 */ /* 0x000fe200000000a3 */
[----:B------:R-:W-:Y:S02]  /*27f0*/  LEA.HI.X R163, R164, R11, R165, 0x2, P1 ;  /* 0x0000000ba4a37211 */ /* 0x000fe400008f14a5 */
[----:B------:R-:W-:Y:S02]  /*2800*/  ISETP.GT.AND P1, PT, R3, 0x8, PT ;  /* 0x000000080300780c */ /* 0x000fe40003f24270 */
[----:B------:R-:W-:Y:S01]  /*2810*/  IADD3 R164, P4, R158, R172, RZ ;  /* 0x000000ac9ea47210 */ /* 0x000fe20007f9e0ff */
[----:B------:R0:W-:Y:S01]  /*2820*/  @P3 STG.E desc[UR36][R12.64], R169 ;  /* 0x000000a90c003986 */ /* 0x0001e2000c101924 */
[----:B------:R-:W-:Y:S02]  /*2830*/  ISETP.GT.AND P2, PT, R0, RZ, P1 ;  /* 0x000000ff0000720c */ /* 0x000fe40000f44270 */
[----:B------:R-:W-:Y:S02]  /*2840*/  LEA R170, P3, R164, R10, 0x2 ;  /* 0x0000000aa4aa7211 */ /* 0x000fe400078610ff */
[----:B------:R-:W-:Y:S01]  /*2850*/  IADD3.X R165, R167, R21, RZ, P4, !PT ;  /* 0x00000015a7a57210 */ /* 0x000fe200027fe4ff */
[----:B------:R-:W-:Y:S10]  /*2860*/  @!P5 BRA `(.L_x_31) ;  /* 0x000000000004d947 */ /* 0x000ff40003800000 */
[----:B------:R1:W5:Y:S02]  /*2870*/  LDG.E.LTC128B R174, desc[UR36][R162.64+0x4] ;  /* 0x00000424a2ae7981 */ /* 0x000364000c1e1920 */
.L_x_31:
[----:B------:R-:W-:Y:S05]  /*2880*/  BSYNC B1 ;  /* 0x0000000000017941 */ /* 0x000fea0003800000 */
.L_x_30:
[----:B-----5:R-:W-:Y:S01]  /*2890*/  FMUL R88, R174, R155 ;  /* 0x0000009bae587220 */ /* 0x020fe20000400000 */
[----:B------:R-:W-:-:S03]  /*28a0*/  LEA.HI.X R171, R164, R11, R165, 0x2, P3 ;  /* 0x0000000ba4ab7211 */ /* 0x000fc600018f14a5 */
[----:B------:R-:W-:-:S05]  /*28b0*/  FFMA R175, R89, R154, R88 ;  /* 0x0000009a59af7223 */ /* 0x000fca0000000058 */
[----:B------:R2:W-:Y:S04]  /*28c0*/  @P5 STG.E desc[UR36][R12.64+0x4], R175 ;  /* 0x000004af0c005986 */ /* 0x0005e8000c101924 */
[----:B------:R-:W3:Y:S01]  /*28d0*/  @P2 LDG.E.LTC128B R174, desc[UR36][R170.64] ;  /* 0x00000024aaae2981 */ /* 0x000ee2000c1e1920 */
[----:B------:R-:W-:Y:S01]  /*28e0*/  IADD3 R172, P3, R6, R172, RZ ;  /* 0x000000ac06ac7210 */ /* 0x000fe20007f7e0ff */
[C---:B------:R-:W-:Y:S01]  /*28f0*/  IMAD.SHL.U32 R165, R4.reuse, 0x20, RZ ;  /* 0x0000002004a57824 */ /* 0x040fe200078e00ff */
[----:B------:R-:W-:Y:S03]  /*2900*/  BSSY B1, `(.L_x_32) ;  /* 0x000000f000017945 */ /* 0x000fe60003800000 */
[----:B------:R-:W-:Y:S01]  /*2910*/  IMAD.X R173, R7, 0x1, R167, P3 ;  /* 0x0000000107ad7824 */ /* 0x000fe200018e06a7 */
[----:B------:R-:W-:-:S02]  /*2920*/  SHF.L.U64.HI R167, R4, 0x5, R5 ;  /* 0x0000000504a77819 */ /* 0x000fc40000010205 */
[----:B------:R-:W-:Y:S01]  /*2930*/  IADD3 R168, P4, R165, R12, RZ ;  /* 0x0000000ca5a87210 */ /* 0x000fe20007f9e0ff */
[----:B------:R-:W-:Y:S01]  /*2940*/  IMAD.WIDE.U32 R172, R23, R14, R172 ;  /* 0x0000000e17ac7225 */ /* 0x000fe200078e00ac */
[----:B------:R-:W-:-:S03]  /*2950*/  ISETP.GT.AND P3, PT, R0, 0x1, P1 ;  /* 0x000000010000780c */ /* 0x000fc60000f64270 */
[----:B0-----:R-:W-:Y:S01]  /*2960*/  IMAD.X R169, R167, 0x1, R13, P4 ;  /* 0x00000001a7a97824 */ /* 0x001fe200020e060d */
[----:B------:R-:W-:Y:S02]  /*2970*/  IADD3 R89, R15, R173, RZ ;  /* 0x000000ad0f597210 */ /* 0x000fe40007ffe0ff */
[----:B------:R-:W-:-:S04]  /*2980*/  LEA R88, P5, R172, R10, 0x2 ;  /* 0x0000000aac587211 */ /* 0x000fc800078a10ff */
[----:B------:R-:W-:Y:S01]  /*2990*/  LEA.HI.X R89, R172, R11, R89, 0x2, P5 ;  /* 0x0000000bac597211 */ /* 0x000fe200028f1459 */
[----:B---3--:R-:W-:-:S04]  /*29a0*/  FMUL R173, R174, R155 ;  /* 0x0000009baead7220 */ /* 0x008fc80000400000 */
[----:B------:R-:W-:-:S05]  /*29b0*/  FFMA R173, R90, R154, R173 ;  /* 0x0000009a5aad7223 */ /* 0x000fca00000000ad */
[----:B------:R2:W-:Y:S01]  /*29c0*/  @P2 STG.E desc[UR36][R168.64], R173 ;  /* 0x000000ada8002986 */ /* 0x0005e2000c101924 */
[----:B------:R-:W-:Y:S05]  /*29d0*/  @!P3 BRA `(.L_x_33) ;  /* 0x000000000004b947 */ /* 0x000fea0003800000 */
[----:B------:R0:W5:Y:S02]  /*29e0*/  LDG.E.LTC128B R174, desc[UR36][R88.64+0x4] ;  /* 0x0000042458ae7981 */ /* 0x000164000c1e1920 */
.L_x_33:
[----:B------:R-:W-:Y:S05]  /*29f0*/  BSYNC B1 ;  /* 0x0000000000017941 */ /* 0x000fea0003800000 */
.L_x_32:
[----:B-----5:R-:W-:Y:S01]  /*2a00*/  FMUL R90, R174, R155 ;  /* 0x0000009bae5a7220 */ /* 0x020fe20000400000 */
[----:B------:R-:W-:Y:S01]  /*2a10*/  ISETP.GT.AND P2, PT, R0, 0x8, P0 ;  /* 0x000000080000780c */ /* 0x000fe20000744270 */
[----:B------:R-:W-:Y:S02]  /*2a20*/  BSSY B1, `(.L_x_34) ;  /* 0x0000007000017945 */ /* 0x000fe40003800000 */
[----:B------:R-:W-:Y:S01]  /*2a30*/  FFMA R171, R91, R154, R90 ;  /* 0x0000009a5bab7223 */ /* 0x000fe2000000005a */
[----:B------:R-:W-:Y:S01]  /*2a40*/  @P3 IMAD.MOV.U32 R90, RZ, RZ, R168 ;  /* 0x000000ffff5a3224 */ /* 0x000fe200078e00a8 */
[----:B------:R-:W-:-:S05]  /*2a50*/  @P3 MOV R91, R169 ;  /* 0x000000a9005b3202 */ /* 0x000fca0000000f00 */
[----:B------:R3:W-:Y:S03]  /*2a60*/  @P3 STG.E desc[UR36][R90.64+0x4], R171 ;  /* 0x000004ab5a003986 */ /* 0x0007e6000c101924 */
[----:B------:R-:W-:Y:S05]  /*2a70*/  @!P2 BRA `(.L_x_35) ;  /* 0x000000000004a947 */ /* 0x000fea0003800000 */
[----:B------:R4:W5:Y:S02]  /*2a80*/  LDG.E.LTC128B R174, desc[UR36][R162.64+0x20] ;  /* 0x00002024a2ae7981 */ /* 0x000964000c1e1920 */
.L_x_35:
[----:B------:R-:W-:Y:S05]  /*2a90*/  BSYNC B1 ;  /* 0x0000000000017941 */ /* 0x000fea0003800000 */
.L_x_34:
[----:B---3-5:R-:W-:Y:S01]  /*2aa0*/  FMUL R91, R174, R155 ;  /* 0x0000009bae5b7220 */ /* 0x028fe20000400000 */
[----:B------:R-:W-:Y:S01]  /*2ab0*/  ISETP.GT.AND P3, PT, R0, 0x9, P0 ;  /* 0x000000090000780c */ /* 0x000fe20000764270 */
[----:B------:R-:W-:Y:S02]  /*2ac0*/  BSSY B1, `(.L_x_36) ;  /* 0x0000005000017945 */ /* 0x000fe40003800000 */
[----:B------:R-:W-:-:S05]  /*2ad0*/  FFMA R91, R92, R154, R91 ;  /* 0x0000009a5c5b7223 */ /* 0x000fca000000005b */
[----:B------:R3:W-:Y:S05]  /*2ae0*/  @P2 STG.E desc[UR36][R12.64+0x20], R91 ;  /* 0x0000205b0c002986 */ /* 0x0007ea000c101924 */
[----:B------:R-:W-:Y:S05]  /*2af0*/  @!P3 BRA `(.L_x_37) ;  /* 0x000000000004b947 */ /* 0x000fea0003800000 */
[----:B------:R0:W5:Y:S02]  /*2b00*/  LDG.E.LTC128B R174, desc[UR36][R162.64+0x24] ;  /* 0x00002424a2ae7981 */ /* 0x000164000c1e1920 */
.L_x_37:
[----:B------:R-:W-:Y:S05]  /*2b10*/  BSYNC B1 ;  /* 0x0000000000017941 */ /* 0x000fea0003800000 */
.L_x_36:
[----:B-----5:R-:W-:Y:S01]  /*2b20*/  FMUL R90, R174, R155 ;  /* 0x0000009bae5a7220 */ /* 0x020fe20000400000 */
[----:B------:R-:W-:Y:S01]  /*2b30*/  ISETP.GT.AND P2, PT, R0, 0x8, P1 ;  /* 0x000000080000780c */ /* 0x000fe20000f44270 */
[----:B------:R-:W-:Y:S02]  /*2b40*/  BSSY B1, `(.L_x_38) ;  /* 0x0000005000017945 */ /* 0x000fe40003800000 */
[----:B------:R-:W-:-:S05]  /*2b50*/  FFMA R93, R93, R154, R90 ;  /* 0x0000009a5d5d7223 */ /* 0x000fca000000005a */
[----:B------:R0:W-:Y:S05]  /*2b60*/  @P3 STG.E desc[UR36][R12.64+0x24], R93 ;  /* 0x0000245d0c003986 */ /* 0x0001ea000c101924 */
[----:B------:R-:W-:Y:S05]  /*2b70*/  @!P2 BRA `(.L_x_39) ;  /* 0x000000000004a947 */ /* 0x000fea0003800000 */
[----:B------:R0:W5:Y:S02]  /*2b80*/  LDG.E.LTC128B R174, desc[UR36][R88.64+0x20] ;  /* 0x0000202458ae7981 */ /* 0x000164000c1e1920 */
.L_x_39:
[----:B------:R-:W-:Y:S05]  /*2b90*/  BSYNC B1 ;  /* 0x0000000000017941 */ /* 0x000fea0003800000 */
.L_x_38:
[----:B---3-5:R-:W-:Y:S01]  /*2ba0*/  FMUL R91, R174, R155 ;  /* 0x0000009bae5b7220 */ /* 0x028fe20000400000 */
[----:B------:R-:W-:Y:S01]  /*2bb0*/  @P2 IMAD.MOV.U32 R90, RZ, RZ, R168 ;  /* 0x000000ffff5a2224 */ /* 0x000fe200078e00a8 */
[----:B------:R-:W-:Y:S01]  /*2bc0*/  ISETP.GT.AND P3, PT, R0, 0x9, P1 ;  /* 0x000000090000780c */ /* 0x000fe20000f64270 */
[----:B------:R-:W-:Y:S01]  /*2bd0*/  BSSY B1, `(.L_x_40) ;  /* 0x0000006000017945 */ /* 0x000fe20003800000 */
[----:B0-----:R-:W-:Y:S01]  /*2be0*/  FFMA R93, R94, R154, R91 ;  /* 0x0000009a5e5d7223 */ /* 0x001fe2000000005b */
[----:B------:R-:W-:-:S05]  /*2bf0*/  @P2 IMAD.MOV.U32 R91, RZ, RZ, R169 ;  /* 0x000000ffff5b2224 */ /* 0x000fca00078e00a9 */
[----:B------:R0:W-:Y:S05]  /*2c00*/  @P2 STG.E desc[UR36][R90.64+0x20], R93 ;  /* 0x0000205d5a002986 */ /* 0x0001ea000c101924 */
[----:B------:R-:W-:Y:S05]  /*2c10*/  @!P3 BRA `(.L_x_41) ;  /* 0x000000000004b947 */ /* 0x000fea0003800000 */
[----:B------:R3:W5:Y:S02]  /*2c20*/  LDG.E.LTC128B R174, desc[UR36][R88.64+0x24] ;  /* 0x0000242458ae7981 */ /* 0x000764000c1e1920 */
.L_x_41:
[----:B------:R-:W-:Y:S05]  /*2c30*/  BSYNC B1 ;  /* 0x0000000000017941 */ /* 0x000fea0003800000 */
.L_x_40:
[----:B0----5:R-:W-:Y:S01]  /*2c40*/  FMUL R90, R174, R155 ;  /* 0x0000009bae5a7220 */ /* 0x021fe20000400000 */
[----:B------:R-:W-:Y:S01]  /*2c50*/  @P3 IMAD.MOV.U32 R91, RZ, RZ, R169 ;  /* 0x000000ffff5b3224 */ /* 0x000fe200078e00a9 */
[----:B------:R-:W-:Y:S01]  /*2c60*/  ISETP.GT.AND P2, PT, R0, 0x10, P0 ;  /* 0x000000100000780c */ /* 0x000fe20000744270 */
[----:B------:R-:W-:Y:S01]  /*2c70*/  BSSY B1, `(.L_x_42) ;  /* 0x0000006000017945 */ /* 0x000fe20003800000 */
[----:B------:R-:W-:Y:S01]  /*2c80*/  FFMA R95, R95, R154, R90 ;  /* 0x0000009a5f5f7223 */ /* 0x000fe2000000005a */
[----:B------:R-:W-:-:S05]  /*2c90*/  @P3 MOV R90, R168 ;  /* 0x000000a8005a3202 */ /* 0x000fca0000000f00 */
[----:B------:R0:W-:Y:S05]  /*2ca0*/  @P3 STG.E desc[UR36][R90.64+0x24], R95 ;  /* 0x0000245f5a003986 */ /* 0x0001ea000c101924 */
[----:B------:R-:W-:Y:S05]  /*2cb0*/  @!P2 BRA `(.L_x_43) ;  /* 0x000000000004a947 */ /* 0x000fea0003800000 */
[----:B------:R0:W5:Y:S02]  /*2cc0*/  LDG.E.LTC128B R174, desc[UR36][R162.64+0x40] ;  /* 0x00004024a2ae7981 */ /* 0x000164000c1e1920 */
.L_x_43:
[----:B------:R-:W-:Y:S05]  /*2cd0*/  BSYNC B1 ;  /* 0x0000000000017941 */ /* 0x000fea0003800000 */
.L_x_42:
[----:B0----5:R-:W-:Y:S01]  /*2ce0*/  FMUL R91, R174, R155 ;  /* 0x0000009bae5b7220 */ /* 0x021fe20000400000 */
[----:B------:R-:W-:Y:S01]  /*2cf0*/  ISETP.GT.AND P3, PT, R0, 0x11, P0 ;  /* 0x000000110000780c */ /* 0x000fe20000764270 */
[----:B------:R-:W-:Y:S02]  /*2d00*/  BSSY B1, `(.L_x_44) ;  /* 0x0000005000017945 */ /* 0x000fe40003800000 */
[----:B------:R-:W-:-:S05]  /*2d10*/  FFMA R91, R96, R154, R91 ;  /* 0x0000009a605b7223 */ /* 0x000fca000000005b */
[----:B------:R0:W-:Y:S05]  /*2d20*/  @P2 STG.E desc[UR36][R12.64+0x40], R91 ;  /* 0x0000405b0c002986 */ /* 0x0001ea000c101924 */
[----:B------:R-:W-:Y:S05]  /*2d30*/  @!P3 BRA `(.L_x_45) ;  /* 0x000000000004b947 */ /* 0x000fea0003800000 */
[----:B------:R0:W5:Y:S02]  /*2d40*/  LDG.E.LTC128B R174, desc[UR36][R162.64+0x44] ;  /* 0x00004424a2ae7981 */ /* 0x000164000c1e1920 */
.L_x_45:
[----:B------:R-:W-:Y:S05]  /*2d50*/  BSYNC B1 ;  /* 0x0000000000017941 */ /* 0x000fea0003800000 */
.L_x_44:
[----:B-----5:R-:W-:Y:S01]  /*2d60*/  FMUL R90, R174, R155 ;  /* 0x0000009bae5a7220 */ /* 0x020fe20000400000 */
[----:B------:R-:W-:Y:S01]  /*2d70*/  ISETP.GT.AND P2, PT, R0, 0x10, P1 ;  /* 0x000000100000780c */ /* 0x000fe20000f44270 */
[----:B------:R-:W-:Y:S02]  /*2d80*/  BSSY B1, `(.L_x_46) ;  /* 0x0000005000017945 */ /* 0x000fe40003800000 */
[----:B------:R-:W-:-:S05]  /*2d90*/  FFMA R97, R97, R154, R90 ;  /* 0x0000009a61617223 */ /* 0x000fca000000005a */
[----:B------:R0:W-:Y:S05]  /*2da0*/  @P3 STG.E desc[UR36][R12.64+0x44], R97 ;  /* 0x000044610c003986 */ /* 0x0001ea000c101924 */
[----:B------:R-:W-:Y:S05]  /*2db0*/  @!P2 BRA `(.L_x_47) ;  /* 0x000000000004a947 */ /* 0x000fea0003800000 */
[----:B------:R0:W5:Y:S02]  /*2dc0*/  LDG.E.LTC128B R174, desc[UR36][R88.64+0x40] ;  /* 0x0000402458ae7981 */ /* 0x000164000c1e1920 */
.L_x_47:
[----:B------:R-:W-:Y:S05]  /*2dd0*/  BSYNC B1 ;  /* 0x0000000000017941 */ /* 0x000fea0003800000 */
.L_x_46:
        /* <DEDUP_REMOVED lines=9> */
.L_x_49:
[----:B------:R-:W-:Y:S05]  /*2e70*/  BSYNC B1 ;  /* 0x0000000000017941 */ /* 0x000fea0003800000 */
.L_x_48:
[----:B0----5:R-:W-:Y:S01]  /*2e80*/  FMUL R90, R174, R155 ;  /* 0x0000009bae5a7220 */ /* 0x021fe20000400000 */
[----:B------:R-:W-:Y:S01]  /*2e90*/  @P3 IMAD.MOV.U32 R91, RZ, RZ, R169 ;  /* 0x000000ffff5b3224 */ /* 0x000fe200078e00a9 */
[----:B------:R-:W-:Y:S01]  /*2ea0*/  ISETP.GT.AND P2, PT, R0, 0x18, P0 ;  /* 0x000000180000780c */ /* 0x000fe20000744270 */
[----:B------:R-:W-:Y:S01]  /*2eb0*/  BSSY B1, `(.L_x_50) ;  /* 0x0000006000017945 */ /* 0x000fe20003800000 */
[----:B------:R-:W-:Y:S01]  /*2ec0*/  FFMA R99, R99, R154, R90 ;  /* 0x0000009a63637223 */ /* 0x000fe2000000005a */
[----:B------:R-:W-:-:S05]  /*2ed0*/  @P3 IMAD.MOV.U32 R90, RZ, RZ, R168 ;  /* 0x000000ffff5a3224 */ /* 0x000fca00078e00a8 */
[----:B------:R0:W-:Y:S05]  /*2ee0*/  @P3 STG.E desc[UR36][R90.64+0x44], R99 ;  /* 0x000044635a003986 */ /* 0x0001ea000c101924 */
[----:B------:R-:W-:Y:S05]  /*2ef0*/  @!P2 BRA `(.L_x_51) ;  /* 0x000000000004a947 */ /* 0x000fea0003800000 */
[----:B------:R0:W5:Y:S02]  /*2f00*/  LDG.E.LTC128B R174, desc[UR36][R162.64+0x60] ;  /* 0x00006024a2ae7981 */ /* 0x000164000c1e1920 */
.L_x_51:
[----:B------:R-:W-:Y:S05]  /*2f10*/  BSYNC B1 ;  /* 0x0000000000017941 */ /* 0x000fea0003800000 */
.L_x_50:
[----:B0----5:R-:W-:Y:S01]  /*2f20*/  FMUL R91, R174, R155 ;  /* 0x0000009bae5b7220 */ /* 0x021fe20000400000 */
[----:B------:R-:W-:Y:S01]  /*2f30*/  ISETP.GT.AND P3, PT, R0, 0x19, P0 ;  /* 0x000000190000780c */ /* 0x000fe20000764270 */
[----:B------:R-:W-:Y:S02]  /*2f40*/  BSSY B1, `(.L_x_52) ;  /* 0x0000005000017945 */ /* 0x000fe40003800000 */
[----:B------:R-:W-:-:S05]  /*2f50*/  FFMA R91, R100, R154, R91 ;  /* 0x0000009a645b7223 */ /* 0x000fca000000005b */
[----:B------:R0:W-:Y:S05]  /*2f60*/  @P2 STG.E desc[UR36][R12.64+0x60], R91 ;  /* 0x0000605b0c002986 */ /* 0x0001ea000c101924 */
[----:B------:R-:W-:Y:S05]  /*2f70*/  @!P3 BRA `(.L_x_53) ;  /* 0x000000000004b947 */ /* 0x000fea0003800000 */
[----:B------:R0:W5:Y:S02]  /*2f80*/  LDG.E.LTC128B R174, desc[UR36][R162.64+0x64] ;  /* 0x00006424a2ae7981 */ /* 0x000164000c1e1920 */
.L_x_53:
[----:B------:R-:W-:Y:S05]  /*2f90*/  BSYNC B1 ;  /* 0x0000000000017941 */ /* 0x000fea0003800000 */
.L_x_52:
[----:B-----5:R-:W-:Y:S01]  /*2fa0*/  FMUL R90, R174, R155 ;  /* 0x0000009bae5a7220 */ /* 0x020fe20000400000 */
[----:B------:R-:W-:Y:S01]  /*2fb0*/  ISETP.GT.AND P2, PT, R0, 0x18, P1 ;  /* 0x000000180000780c */ /* 0x000fe20000f44270 */
[----:B------:R-:W-:Y:S02]  /*2fc0*/  BSSY B1, `(.L_x_54) ;  /* 0x0000005000017945 */ /* 0x000fe40003800000 */
[----:B------:R-:W-:-:S05]  /*2fd0*/  FFMA R101, R101, R154, R90 ;  /* 0x0000009a65657223 */ /* 0x000fca000000005a */
[----:B------:R0:W-:Y:S05]  /*2fe0*/  @P3 STG.E desc[UR36][R12.64+0x64], R101 ;  /* 0x000064650c003986 */ /* 0x0001ea000c101924 */
[----:B------:R-:W-:Y:S05]  /*2ff0*/  @!P2 BRA `(.L_x_55) ;  /* 0x000000000004a947 */ /* 0x000fea0003800000 */
[----:B------:R0:W5:Y:S02]  /*3000*/  LDG.E.LTC128B R174, desc[UR36][R88.64+0x60] ;  /* 0x0000602458ae7981 */ /* 0x000164000c1e1920 */
.L_x_55:
[----:B------:R-:W-:Y:S05]  /*3010*/  BSYNC B1 ;  /* 0x0000000000017941 */ /* 0x000fea0003800000 */
.L_x_54:
[----:B0----5:R-:W-:Y:S01]  /*3020*/  FMUL R91, R174, R155 ;  /* 0x0000009bae5b7220 */ /* 0x021fe20000400000 */
[----:B------:R-:W-:Y:S01]  /*3030*/  @P2 MOV R90, R168 ;  /* 0x000000a8005a2202 */ /* 0x000fe20000000f00 */
[----:B------:R-:W-:Y:S01]  /*3040*/  BSSY B1, `(.L_x_56) ;  /* 0x0000007000017945 */ /* 0x000fe20003800000 */
[----:B------:R-:W-:Y:S01]  /*3050*/  ISETP.GT.AND P3, PT, R0, 0x19, P1 ;  /* 0x000000190000780c */ /* 0x000fe20000f64270 */
[----:B------:R-:W-:Y:S01]  /*3060*/  FFMA R93, R102, R154, R91 ;  /* 0x0000009a665d7223 */ /* 0x000fe2000000005b */
[----:B------:R-:W-:-:S05]  /*3070*/  @P2 IMAD.MOV.U32 R91, RZ, RZ, R169 ;  /* 0x000000ffff5b2224 */ /* 0x000fca00078e00a9 */
[----:B------:R0:W-:Y:S06]  /*3080*/  @P2 STG.E desc[UR36][R90.64+0x60], R93 ;  /* 0x0000605d5a002986 */ /* 0x0001ec000c101924 */
[----:B------:R-:W-:Y:S05]  /*3090*/  @!P3 BRA `(.L_x_57) ;  /* 0x000000000004b947 */ /* 0x000fea0003800000 */
[----:B------:R0:W5:Y:S02]  /*30a0*/  LDG.E.LTC128B R174, desc[UR36][R88.64+0x64] ;  /* 0x0000642458ae7981 */ /* 0x000164000c1e1920 */
.L_x_57:
[----:B------:R-:W-:Y:S05]  /*30b0*/  BSYNC B1 ;  /* 0x0000000000017941 */ /* 0x000fea0003800000 */
.L_x_56:
        /* <DEDUP_REMOVED lines=9> */
.L_x_59:
[----:B------:R-:W-:Y:S05]  /*3150*/  BSYNC B1 ;  /* 0x0000000000017941 */ /* 0x000fea0003800000 */
.L_x_58:
[----:B0----5:R-:W-:Y:S01]  /*3160*/  FMUL R91, R174, R155 ;  /* 0x0000009bae5b7220 */ /* 0x021fe20000400000 */
[----:B------:R-:W-:Y:S01]  /*3170*/  ISETP.GT.AND P3, PT, R0, 0x21, P0 ;  /* 0x000000210000780c */ /* 0x000fe20000764270 */
[----:B------:R-:W-:Y:S02]  /*3180*/  BSSY B1, `(.L_x_60) ;  /* 0x0000005000017945 */ /* 0x000fe40003800000 */
[----:B------:R-:W-:-:S05]  /*3190*/  FFMA R91, R104, R154, R91 ;  /* 0x0000009a685b7223 */ /* 0x000fca000000005b */
[----:B------:R0:W-:Y:S05]  /*31a0*/  @P2 STG.E desc[UR36][R12.64+0x80], R91 ;  /* 0x0000805b0c002986 */ /* 0x0001ea000c101924 */
[----:B------:R-:W-:Y:S05]  /*31b0*/  @!P3 BRA `(.L_x_61) ;  /* 0x000000000004b947 */ /* 0x000fea0003800000 */
[----:B------:R0:W5:Y:S02]  /*31c0*/  LDG.E.LTC128B R174, desc[UR36][R162.64+0x84] ;  /* 0x00008424a2ae7981 */ /* 0x000164000c1e1920 */
.L_x_61:
[----:B------:R-:W-:Y:S05]  /*31d0*/  BSYNC B1 ;  /* 0x0000000000017941 */ /* 0x000fea0003800000 */
.L_x_60:
[----:B-----5:R-:W-:Y:S01]  /*31e0*/  FMUL R90, R174, R155 ;  /* 0x0000009bae5a7220 */ /* 0x020fe20000400000 */
[----:B------:R-:W-:Y:S01]  /*31f0*/  ISETP.GT.AND P2, PT, R0, 0x20, P1 ;  /* 0x000000200000780c */ /* 0x000fe20000f44270 */
[----:B------:R-:W-:Y:S02]  /*3200*/  BSSY B1, `(.L_x_62) ;  /* 0x0000005000017945 */ /* 0x000fe40003800000 */
[----:B------:R-:W-:-:S05]  /*3210*/  FFMA R105, R105, R154, R90 ;  /* 0x0000009a69697223 */ /* 0x000fca000000005a */
[----:B------:R0:W-:Y:S05]  /*3220*/  @P3 STG.E desc[UR36][R12.64+0x84], R105 ;  /* 0x000084690c003986 */ /* 0x0001ea000c101924 */
[----:B------:R-:W-:Y:S05]  /*3230*/  @!P2 BRA `(.L_x_63) ;  /* 0x000000000004a947 */ /* 0x000fea0003800000 */
[----:B------:R0:W5:Y:S02]  /*3240*/  LDG.E.LTC128B R174, desc[UR36][R88.64+0x80] ;  /* 0x0000802458ae7981 */ /* 0x000164000c1e1920 */
.L_x_63:
[----:B------:R-:W-:Y:S05]  /*3250*/  BSYNC B1 ;  /* 0x0000000000017941 */ /* 0x000fea0003800000 */
.L_x_62:
        /* <DEDUP_REMOVED lines=9> */
.L_x_65:
[----:B------:R-:W-:Y:S05]  /*32f0*/  BSYNC B1 ;  /* 0x0000000000017941 */ /* 0x000fea0003800000 */
.L_x_64:
        /* <DEDUP_REMOVED lines=9> */
.L_x_67:
[----:B------:R-:W-:Y:S05]  /*3390*/  BSYNC B1 ;  /* 0x0000000000017941 */ /* 0x000fea0003800000 */
.L_x_66:
[----:B0----5:R-:W-:Y:S01]  /*33a0*/  FMUL R91, R174, R155 ;  /* 0x0000009bae5b7220 */ /* 0x021fe20000400000 */
[----:B------:R-:W-:Y:S01]  /*33b0*/  ISETP.GT.AND P3, PT, R0, 0x29, P0 ;  /* 0x000000290000780c */ /* 0x000fe20000764270 */
[----:B------:R-:W-:Y:S02]  /*33c0*/  BSSY B1, `(.L_x_68) ;  /* 0x0000005000017945 */ /* 0x000fe40003800000 */
[----:B------:R-:W-:-:S05]  /*33d0*/  FFMA R91, R108, R154, R91 ;  /* 0x0000009a6c5b7223 */ /* 0x000fca000000005b */
[----:B------:R0:W-:Y:S05]  /*33e0*/  @P2 STG.E desc[UR36][R12.64+0xa0], R91 ;  /* 0x0000a05b0c002986 */ /* 0x0001ea000c101924 */
[----:B------:R-:W-:Y:S05]  /*33f0*/  @!P3 BRA `(.L_x_69) ;  /* 0x000000000004b947 */ /* 0x000fea0003800000 */
[----:B------:R0:W5:Y:S02]  /*3400*/  LDG.E.LTC128B R174, desc[UR36][R162.64+0xa4] ;  /* 0x0000a424a2ae7981 */ /* 0x000164000c1e1920 */
.L_x_69:
[----:B------:R-:W-:Y:S05]  /*3410*/  BSYNC B1 ;  /* 0x0000000000017941 */ /* 0x000fea0003800000 */
.L_x_68:
[----:B-----5:R-:W-:Y:S01]  /*3420*/  FMUL R90, R174, R155 ;  /* 0x0000009bae5a7220 */ /* 0x020fe20000400000 */
[----:B------:R-:W-:Y:S01]  /*3430*/  ISETP.GT.AND P2, PT, R0, 0x28, P1 ;  /* 0x000000280000780c */ /* 0x000fe20000f44270 */
[----:B------:R-:W-:Y:S02]  /*3440*/  BSSY B1, `(.L_x_70) ;  /* 0x0000005000017945 */ /* 0x000fe40003800000 */
[----:B------:R-:W-:-:S05]  /*3450*/  FFMA R109, R109, R154, R90 ;  /* 0x0000009a6d6d7223 */ /* 0x000fca000000005a */
[----:B------:R0:W-:Y:S05]  /*3460*/  @P3 STG.E desc[UR36][R12.64+0xa4], R109 ;  /* 0x0000a46d0c003986 */ /* 0x0001ea000c101924 */
[----:B------:R-:W-:Y:S05]  /*3470*/  @!P2 BRA `(.L_x_71) ;  /* 0x000000000004a947 */ /* 0x000fea0003800000 */
[----:B------:R0:W5:Y:S02]  /*3480*/  LDG.E.LTC128B R174, desc[UR36][R88.64+0xa0] ;  /* 0x0000a02458ae7981 */ /* 0x000164000c1e1920 */
.L_x_71:
[----:B------:R-:W-:Y:S05]  /*3490*/  BSYNC B1 ;  /* 0x0000000000017941 */ /* 0x000fea0003800000 */
.L_x_70:
        /* <DEDUP_REMOVED lines=9> */
.L_x_73:
[----:B------:R-:W-:Y:S05]  /*3530*/  BSYNC B1 ;  /* 0x0000000000017941 */ /* 0x000fea0003800000 */
.L_x_72:
        /* <DEDUP_REMOVED lines=9> */
.L_x_75:
[----:B------:R-:W-:Y:S05]  /*35d0*/  BSYNC B1 ;  /* 0x0000000000017941 */ /* 0x000fea0003800000 */
.L_x_74:
[----:B0----5:R-:W-:Y:S01]  /*35e0*/  FMUL R91, R174, R155 ;  /* 0x0000009bae5b7220 */ /* 0x021fe20000400000 */
[----:B------:R-:W-:Y:S01]  /*35f0*/  ISETP.GT.AND P3, PT, R0, 0x31, P0 ;  /* 0x000000310000780c */ /* 0x000fe20000764270 */
[----:B------:R-:W-:Y:S02]  /*3600*/  BSSY B1, `(.L_x_76) ;  /* 0x0000005000017945 */ /* 0x000fe40003800000 */
[----:B------:R-:W-:-:S05]  /*3610*/  FFMA R91, R112, R154, R91 ;  /* 0x0000009a705b7223 */ /* 0x000fca000000005b */
[----:B------:R0:W-:Y:S05]  /*3620*/  @P2 STG.E desc[UR36][R12.64+0xc0], R91 ;  /* 0x0000c05b0c002986 */ /* 0x0001ea000c101924 */
[----:B------:R-:W-:Y:S05]  /*3630*/  @!P3 BRA `(.L_x_77) ;  /* 0x000000000004b947 */ /* 0x000fea0003800000 */
[----:B------:R0:W5:Y:S02]  /*3640*/  LDG.E.LTC128B R174, desc[UR36][R162.64+0xc4] ;  /* 0x0000c424a2ae7981 */ /* 0x000164000c1e1920 */
.L_x_77:
[----:B------:R-:W-:Y:S05]  /*3650*/  BSYNC B1 ;  /* 0x0000000000017941 */ /* 0x000fea0003800000 */
.L_x_76:
[----:B-----5:R-:W-:Y:S01]  /*3660*/  FMUL R90, R174, R155 ;  /* 0x0000009bae5a7220 */ /* 0x020fe20000400000 */
[----:B------:R-:W-:Y:S01]  /*3670*/  ISETP.GT.AND P2, PT, R0, 0x30, P1 ;  /* 0x000000300000780c */ /* 0x000fe20000f44270 */
[----:B------:R-:W-:Y:S02]  /*3680*/  BSSY B1, `(.L_x_78) ;  /* 0x0000005000017945 */ /* 0x000fe40003800000 */
[----:B------:R-:W-:-:S05]  /*3690*/  FFMA R113, R113, R154, R90 ;  /* 0x0000009a71717223 */ /* 0x000fca000000005a */
[----:B------:R0:W-:Y:S05]  /*36a0*/  @P3 STG.E desc[UR36][R12.64+0xc4], R113 ;  /* 0x0000c4710c003986 */ /* 0x0001ea000c101924 */
[----:B------:R-:W-:Y:S05]  /*36b0*/  @!P2 BRA `(.L_x_79) ;  /* 0x000000000004a947 */ /* 0x000fea0003800000 */
[----:B------:R0:W5:Y:S02]  /*36c0*/  LDG.E.LTC128B R174, desc[UR36][R88.64+0xc0] ;  /* 0x0000c02458ae7981 */ /* 0x000164000c1e1920 */
.L_x_79:
[----:B------:R-:W-:Y:S05]  /*36d0*/  BSYNC B1 ;  /* 0x0000000000017941 */ /* 0x000fea0003800000 */
.L_x_78:
        /* <DEDUP_REMOVED lines=9> */
.L_x_81:
[----:B------:R-:W-:Y:S05]  /*3770*/  BSYNC B1 ;  /* 0x0000000000017941 */ /* 0x000fea0003800000 */
.L_x_80:
        /* <DEDUP_REMOVED lines=9> */
.L_x_83:
[----:B------:R-:W-:Y:S05]  /*3810*/  BSYNC B1 ;  /* 0x0000000000017941 */ /* 0x000fea0003800000 */
.L_x_82:
[----:B0----5:R-:W-:Y:S01]  /*3820*/  FMUL R91, R174, R155 ;  /* 0x0000009bae5b7220 */ /* 0x021fe20000400000 */
[----:B------:R-:W-:Y:S01]  /*3830*/  ISETP.GT.AND P3, PT, R0, 0x39, P0 ;  /* 0x000000390000780c */ /* 0x000fe20000764270 */
[----:B------:R-:W-:Y:S02]  /*3840*/  BSSY B1, `(.L_x_84) ;  /* 0x0000005000017945 */ /* 0x000fe40003800000 */
[----:B------:R-:W-:-:S05]  /*3850*/  FFMA R91, R116, R154, R91 ;  /* 0x0000009a745b7223 */ /* 0x000fca000000005b */
[----:B------:R0:W-:Y:S05]  /*3860*/  @P2 STG.E desc[UR36][R12.64+0xe0], R91 ;  /* 0x0000e05b0c002986 */ /* 0x0001ea000c101924 */
[----:B------:R-:W-:Y:S05]  /*3870*/  @!P3 BRA `(.L_x_85) ;  /* 0x000000000004b947 */ /* 0x000fea0003800000 */
[----:B------:R0:W5:Y:S02]  /*3880*/  LDG.E.LTC128B R174, desc[UR36][R162.64+0xe4] ;  /* 0x0000e424a2ae7981 */ /* 0x000164000c1e1920 */
.L_x_85:
[----:B------:R-:W-:Y:S05]  /*3890*/  BSYNC B1 ;  /* 0x0000000000017941 */ /* 0x000fea0003800000 */
.L_x_84:
[----:B-----5:R-:W-:Y:S01]  /*38a0*/  FMUL R90, R174, R155 ;  /* 0x0000009bae5a7220 */ /* 0x020fe20000400000 */
[----:B------:R-:W-:Y:S01]  /*38b0*/  ISETP.GT.AND P2, PT, R0, 0x38, P1 ;  /* 0x000000380000780c */ /* 0x000fe20000f44270 */
[----:B------:R-:W-:Y:S02]  /*38c0*/  BSSY B1, `(.L_x_86) ;  /* 0x0000005000017945 */ /* 0x000fe40003800000 */
[----:B------:R-:W-:-:S05]  /*38d0*/  FFMA R117, R117, R154, R90 ;  /* 0x0000009a75757223 */ /* 0x000fca000000005a */
[----:B------:R0:W-:Y:S05]  /*38e0*/  @P3 STG.E desc[UR36][R12.64+0xe4], R117 ;  /* 0x0000e4750c003986 */ /* 0x0001ea000c101924 */
[----:B------:R-:W-:Y:S05]  /*38f0*/  @!P2 BRA `(.L_x_87) ;  /* 0x000000000004a947 */ /* 0x000fea0003800000 */
[----:B------:R0:W5:Y:S02]  /*3900*/  LDG.E.LTC128B R174, desc[UR36][R88.64+0xe0] ;  /* 0x0000e02458ae7981 */ /* 0x000164000c1e1920 */
.L_x_87:
[----:B------:R-:W-:Y:S05]  /*3910*/  BSYNC B1 ;  /* 0x0000000000017941 */ /* 0x000fea0003800000 */
.L_x_86:
        /* <DEDUP_REMOVED lines=9> */
.L_x_89:
[----:B------:R-:W-:Y:S05]  /*39b0*/  BSYNC B1 ;  /* 0x0000000000017941 */ /* 0x000fea0003800000 */
.L_x_88:
        /* <DEDUP_REMOVED lines=9> */
.L_x_91:
[----:B------:R-:W-:Y:S05]  /*3a50*/  BSYNC B1 ;  /* 0x0000000000017941 */ /* 0x000fea0003800000 */
.L_x_90:
[----:B0----5:R-:W-:Y:S01]  /*3a60*/  FMUL R91, R174, R155 ;  /* 0x0000009bae5b7220 */ /* 0x021fe20000400000 */
[----:B------:R-:W-:Y:S01]  /*3a70*/  ISETP.GT.AND P3, PT, R0, 0x41, P0 ;  /* 0x000000410000780c */ /* 0x000fe20000764270 */
[----:B------:R-:W-:Y:S02]  /*3a80*/  BSSY B1, `(.L_x_92) ;  /* 0x0000005000017945 */ /* 0x000fe40003800000 */
[----:B------:R-:W-:-:S05]  /*3a90*/  FFMA R91, R120, R154, R91 ;  /* 0x0000009a785b7223 */ /* 0x000fca000000005b */
[----:B------:R0:W-:Y:S05]  /*3aa0*/  @P2 STG.E desc[UR36][R12.64+0x100], R91 ;  /* 0x0001005b0c002986 */ /* 0x0001ea000c101924 */
[----:B------:R-:W-:Y:S05]  /*3ab0*/  @!P3 BRA `(.L_x_93) ;  /* 0x000000000004b947 */ /* 0x000fea0003800000 */
[----:B------:R0:W5:Y:S02]  /*3ac0*/  LDG.E.LTC128B R174, desc[UR36][R162.64+0x104] ;  /* 0x00010424a2ae7981 */ /* 0x000164000c1e1920 */
.L_x_93:
[----:B------:R-:W-:Y:S05]  /*3ad0*/  BSYNC B1 ;  /* 0x0000000000017941 */ /* 0x000fea0003800000 */
.L_x_92:
[----:B-----5:R-:W-:Y:S01]  /*3ae0*/  FMUL R90, R174, R155 ;  /* 0x0000009bae5a7220 */ /* 0x020fe20000400000 */
[----:B------:R-:W-:Y:S01]  /*3af0*/  ISETP.GT.AND P2, PT, R0, 0x40, P1 ;  /* 0x000000400000780c */ /* 0x000fe20000f44270 */
[----:B------:R-:W-:Y:S02]  /*3b00*/  BSSY B1, `(.L_x_94) ;  /* 0x0000005000017945 */ /* 0x000fe40003800000 */
[----:B------:R-:W-:-:S05]  /*3b10*/  FFMA R121, R121, R154, R90 ;  /* 0x0000009a79797223 */ /* 0x000fca000000005a */
[----:B------:R0:W-:Y:S05]  /*3b20*/  @P3 STG.E desc[UR36][R12.64+0x104], R121 ;  /* 0x000104790c003986 */ /* 0x0001ea000c101924 */
[----:B------:R-:W-:Y:S05]  /*3b30*/  @!P2 BRA `(.L_x_95) ;  /* 0x000000000004a947 */ /* 0x000fea0003800000 */
[----:B------:R0:W5:Y:S02]  /*3b40*/  LDG.E.LTC128B R174, desc[UR36][R88.64+0x100] ;  /* 0x0001002458ae7981 */ /* 0x000164000c1e1920 */
.L_x_95:
[----:B------:R-:W-:Y:S05]  /*3b50*/  BSYNC B1 ;  /* 0x0000000000017941 */ /* 0x000fea0003800000 */
.L_x_94:
        /* <DEDUP_REMOVED lines=9> */
.L_x_97:
[----:B------:R-:W-:Y:S05]  /*3bf0*/  BSYNC B1 ;  /* 0x0000000000017941 */ /* 0x000fea0003800000 */
.L_x_96:
        /* <DEDUP_REMOVED lines=9> */
.L_x_99:
[----:B------:R-:W-:Y:S05]  /*3c90*/  BSYNC B1 ;  /* 0x0000000000017941 */ /* 0x000fea0003800000 */
.L_x_98:
[----:B0----5:R-:W-:Y:S01]  /*3ca0*/  FMUL R91, R174, R155 ;  /* 0x0000009bae5b7220 */ /* 0x021fe20000400000 */
[----:B------:R-:W-:Y:S01]  /*3cb0*/  ISETP.GT.AND P3, PT, R0, 0x49, P0 ;  /* 0x000000490000780c */ /* 0x000fe20000764270 */
[----:B------:R-:W-:Y:S02]  /*3cc0*/  BSSY B1, `(.L_x_100) ;  /* 0x0000005000017945 */ /* 0x000fe40003800000 */
[----:B------:R-:W-:-:S05]  /*3cd0*/  FFMA R91, R124, R154, R91 ;  /* 0x0000009a7c5b7223 */ /* 0x000fca000000005b */
[----:B------:R0:W-:Y:S05]  /*3ce0*/  @P2 STG.E desc[UR36][R12.64+0x120], R91 ;  /* 0x0001205b0c002986 */ /* 0x0001ea000c101924 */
[----:B------:R-:W-:Y:S05]  /*3cf0*/  @!P3 BRA `(.L_x_101) ;  /* 0x000000000004b947 */ /* 0x000fea0003800000 */
[----:B------:R0:W5:Y:S02]  /*3d00*/  LDG.E.LTC128B R174, desc[UR36][R162.64+0x124] ;  /* 0x00012424a2ae7981 */ /* 0x000164000c1e1920 */
.L_x_101:
[----:B------:R-:W-:Y:S05]  /*3d10*/  BSYNC B1 ;  /* 0x0000000000017941 */ /* 0x000fea0003800000 */
.L_x_100:
[----:B-----5:R-:W-:Y:S01]  /*3d20*/  FMUL R90, R174, R155 ;  /* 0x0000009bae5a7220 */ /* 0x020fe20000400000 */
[----:B------:R-:W-:Y:S01]  /*3d30*/  ISETP.GT.AND P2, PT, R0, 0x48, P1 ;  /* 0x000000480000780c */ /* 0x000fe20000f44270 */
[----:B------:R-:W-:Y:S02]  /*3d40*/  BSSY B1, `(.L_x_102) ;  /* 0x0000005000017945 */ /* 0x000fe40003800000 */
[----:B------:R-:W-:-:S05]  /*3d50*/  FFMA R125, R125, R154, R90 ;  /* 0x0000009a7d7d7223 */ /* 0x000fca000000005a */
[----:B------:R0:W-:Y:S05]  /*3d60*/  @P3 STG.E desc[UR36][R12.64+0x124], R125 ;  /* 0x0001247d0c003986 */ /* 0x0001ea000c101924 */
[----:B------:R-:W-:Y:S05]  /*3d70*/  @!P2 BRA `(.L_x_103) ;  /* 0x000000000004a947 */ /* 0x000fea0003800000 */
[----:B------:R0:W5:Y:S02]  /*3d80*/  LDG.E.LTC128B R174, desc[UR36][R88.64+0x120] ;  /* 0x0001202458ae7981 */ /* 0x000164000c1e1920 */
.L_x_103:
[----:B------:R-:W-:Y:S05]  /*3d90*/  BSYNC B1 ;  /* 0x0000000000017941 */ /* 0x000fea0003800000 */
.L_x_102:
        /* <DEDUP_REMOVED lines=9> */
.L_x_105:
[----:B------:R-:W-:Y:S05]  /*3e30*/  BSYNC B1 ;  /* 0x0000000000017941 */ /* 0x000fea0003800000 */
.L_x_104:
        /* <DEDUP_REMOVED lines=9> */
.L_x_107:
[----:B------:R-:W-:Y:S05]  /*3ed0*/  BSYNC B1 ;  /* 0x0000000000017941 */ /* 0x000fea0003800000 */
.L_x_106:
[----:B0----5:R-:W-:Y:S01]  /*3ee0*/  FMUL R91, R174, R155 ;  /* 0x0000009bae5b7220 */ /* 0x021fe20000400000 */
[----:B------:R-:W-:Y:S01]  /*3ef0*/  ISETP.GT.AND P3, PT, R0, 0x51, P0 ;  /* 0x000000510000780c */ /* 0x000fe20000764270 */
[----:B------:R-:W-:Y:S02]  /*3f00*/  BSSY B1, `(.L_x_108) ;  /* 0x0000005000017945 */ /* 0x000fe40003800000 */
[----:B------:R-:W-:-:S05]  /*3f10*/  FFMA R91, R128, R154, R91 ;  /* 0x0000009a805b7223 */ /* 0x000fca000000005b */
[----:B------:R0:W-:Y:S05]  /*3f20*/  @P2 STG.E desc[UR36][R12.64+0x140], R91 ;  /* 0x0001405b0c002986 */ /* 0x0001ea000c101924 */
[----:B------:R-:W-:Y:S05]  /*3f30*/  @!P3 BRA `(.L_x_109) ;  /* 0x000000000004b947 */ /* 0x000fea0003800000 */
[----:B------:R0:W5:Y:S02]  /*3f40*/  LDG.E.LTC128B R174, desc[UR36][R162.64+0x144] ;  /* 0x00014424a2ae7981 */ /* 0x000164000c1e1920 */
.L_x_109:
[----:B------:R-:W-:Y:S05]  /*3f50*/  BSYNC B1 ;  /* 0x0000000000017941 */ /* 0x000fea0003800000 */
.L_x_108:
[----:B-----5:R-:W-:Y:S01]  /*3f60*/  FMUL R90, R174, R155 ;  /* 0x0000009bae5a7220 */ /* 0x020fe20000400000 */
[----:B------:R-:W-:Y:S01]  /*3f70*/  ISETP.GT.AND P2, PT, R0, 0x50, P1 ;  /* 0x000000500000780c */ /* 0x000fe20000f44270 */
[----:B------:R-:W-:Y:S02]  /*3f80*/  BSSY B1, `(.L_x_110) ;  /* 0x0000005000017945 */ /* 0x000fe40003800000 */
[----:B------:R-:W-:-:S05]  /*3f90*/  FFMA R129, R129, R154, R90 ;  /* 0x0000009a81817223 */ /* 0x000fca000000005a */
[----:B------:R0:W-:Y:S05]  /*3fa0*/  @P3 STG.E desc[UR36][R12.64+0x144], R129 ;  /* 0x000144810c003986 */ /* 0x0001ea000c101924 */
[----:B------:R-:W-:Y:S05]  /*3fb0*/  @!P2 BRA `(.L_x_111) ;  /* 0x000000000004a947 */ /* 0x000fea0003800000 */
[----:B------:R0:W5:Y:S02]  /*3fc0*/  LDG.E.LTC128B R174, desc[UR36][R88.64+0x140] ;  /* 0x0001402458ae7981 */ /* 0x000164000c1e1920 */
.L_x_111:
[----:B------:R-:W-:Y:S05]  /*3fd0*/  BSYNC B1 ;  /* 0x0000000000017941 */ /* 0x000fea0003800000 */
.L_x_110:
        /* <DEDUP_REMOVED lines=9> */
.L_x_113:
[----:B------:R-:W-:Y:S05]  /*4070*/  BSYNC B1 ;  /* 0x0000000000017941 */ /* 0x000fea0003800000 */
.L_x_112:
        /* <DEDUP_REMOVED lines=9> */
.L_x_115:
[----:B------:R-:W-:Y:S05]  /*4110*/  BSYNC B1 ;  /* 0x0000000000017941 */ /* 0x000fea0003800000 */
.L_x_114:
[----:B0----5:R-:W-:Y:S01]  /*4120*/  FMUL R91, R174, R155 ;  /* 0x0000009bae5b7220 */ /* 0x021fe20000400000 */
[----:B------:R-:W-:Y:S01]  /*4130*/  ISETP.GT.AND P3, PT, R0, 0x59, P0 ;  /* 0x000000590000780c */ /* 0x000fe20000764270 */
[----:B------:R-:W-:Y:S02]  /*4140*/  BSSY B1, `(.L_x_116) ;  /* 0x0000005000017945 */ /* 0x000fe40003800000 */
[----:B------:R-:W-:-:S05]  /*4150*/  FFMA R91, R132, R154, R91 ;  /* 0x0000009a845b7223 */ /* 0x000fca000000005b */
[----:B------:R0:W-:Y:S05]  /*4160*/  @P2 STG.E desc[UR36][R12.64+0x160], R91 ;  /* 0x0001605b0c002986 */ /* 0x0001ea000c101924 */
[----:B------:R-:W-:Y:S05]  /*4170*/  @!P3 BRA `(.L_x_117) ;  /* 0x000000000004b947 */ /* 0x000fea0003800000 */
[----:B------:R0:W5:Y:S02]  /*4180*/  LDG.E.LTC128B R174, desc[UR36][R162.64+0x164] ;  /* 0x00016424a2ae7981 */ /* 0x000164000c1e1920 */
.L_x_117:
[----:B------:R-:W-:Y:S05]  /*4190*/  BSYNC B1 ;  /* 0x0000000000017941 */ /* 0x000fea0003800000 */
.L_x_116:
[----:B-----5:R-:W-:Y:S01]  /*41a0*/  FMUL R90, R174, R155 ;  /* 0x0000009bae5a7220 */ /* 0x020fe20000400000 */
[----:B------:R-:W-:Y:S01]  /*41b0*/  ISETP.GT.AND P2, PT, R0, 0x58, P1 ;  /* 0x000000580000780c */ /* 0x000fe20000f44270 */
[----:B------:R-:W-:Y:S02]  /*41c0*/  BSSY B1, `(.L_x_118) ;  /* 0x0000005000017945 */ /* 0x000fe40003800000 */
[----:B------:R-:W-:-:S05]  /*41d0*/  FFMA R133, R133, R154, R90 ;  /* 0x0000009a85857223 */ /* 0x000fca000000005a */
[----:B------:R0:W-:Y:S05]  /*41e0*/  @P3 STG.E desc[UR36][R12.64+0x164], R133 ;  /* 0x000164850c003986 */ /* 0x0001ea000c101924 */
[----:B------:R-:W-:Y:S05]  /*41f0*/  @!P2 BRA `(.L_x_119) ;  /* 0x000000000004a947 */ /* 0x000fea0003800000 */
[----:B------:R0:W5:Y:S02]  /*4200*/  LDG.E.LTC128B R174, desc[UR36][R88.64+0x160] ;  /* 0x0001602458ae7981 */ /* 0x000164000c1e1920 */
.L_x_119:
[----:B------:R-:W-:Y:S05]  /*4210*/  BSYNC B1 ;  /* 0x0000000000017941 */ /* 0x000fea0003800000 */
.L_x_118:
        /* <DEDUP_REMOVED lines=9> */
.L_x_121:
[----:B------:R-:W-:Y:S05]  /*42b0*/  BSYNC B1 ;  /* 0x0000000000017941 */ /* 0x000fea0003800000 */
.L_x_120:
        /* <DEDUP_REMOVED lines=9> */
.L_x_123:
[----:B------:R-:W-:Y:S05]  /*4350*/  BSYNC B1 ;  /* 0x0000000000017941 */ /* 0x000fea0003800000 */
.L_x_122:
[----:B0----5:R-:W-:Y:S01]  /*4360*/  FMUL R91, R174, R155 ;  /* 0x0000009bae5b7220 */ /* 0x021fe20000400000 */
[----:B------:R-:W-:Y:S01]  /*4370*/  ISETP.GT.AND P3, PT, R0, 0x61, P0 ;  /* 0x000000610000780c */ /* 0x000fe20000764270 */
[----:B------:R-:W-:Y:S02]  /*4380*/  BSSY B1, `(.L_x_124) ;  /* 0x0000005000017945 */ /* 0x000fe40003800000 */
[----:B------:R-:W-:-:S05]  /*4390*/  FFMA R91, R136, R154, R91 ;  /* 0x0000009a885b7223 */ /* 0x000fca000000005b */
[----:B------:R0:W-:Y:S05]  /*43a0*/  @P2 STG.E desc[UR36][R12.64+0x180], R91 ;  /* 0x0001805b0c002986 */ /* 0x0001ea000c101924 */
[----:B------:R-:W-:Y:S05]  /*43b0*/  @!P3 BRA `(.L_x_125) ;  /* 0x000000000004b947 */ /* 0x000fea0003800000 */
[----:B------:R0:W5:Y:S02]  /*43c0*/  LDG.E.LTC128B R174, desc[UR36][R162.64+0x184] ;  /* 0x00018424a2ae7981 */ /* 0x000164000c1e1920 */
.L_x_125:
[----:B------:R-:W-:Y:S05]  /*43d0*/  BSYNC B1 ;  /* 0x0000000000017941 */ /* 0x000fea0003800000 */
.L_x_124:
[----:B-----5:R-:W-:Y:S01]  /*43e0*/  FMUL R90, R174, R155 ;  /* 0x0000009bae5a7220 */ /* 0x020fe20000400000 */
[----:B------:R-:W-:Y:S01]  /*43f0*/  ISETP.GT.AND P2, PT, R0, 0x60, P1 ;  /* 0x000000600000780c */ /* 0x000fe20000f44270 */
[----:B------:R-:W-:Y:S02]  /*4400*/  BSSY B1, `(.L_x_126) ;  /* 0x0000005000017945 */ /* 0x000fe40003800000 */
[----:B------:R-:W-:-:S05]  /*4410*/  FFMA R137, R137, R154, R90 ;  /* 0x0000009a89897223 */ /* 0x000fca000000005a */
[----:B------:R0:W-:Y:S05]  /*4420*/  @P3 STG.E desc[UR36][R12.64+0x184], R137 ;  /* 0x000184890c003986 */ /* 0x0001ea000c101924 */
[----:B------:R-:W-:Y:S05]  /*4430*/  @!P2 BRA `(.L_x_127) ;  /* 0x000000000004a947 */ /* 0x000fea0003800000 */
[----:B------:R0:W5:Y:S02]  /*4440*/  LDG.E.LTC128B R174, desc[UR36][R88.64+0x180] ;  /* 0x0001802458ae7981 */ /* 0x000164000c1e1920 */
.L_x_127:
[----:B------:R-:W-:Y:S05]  /*4450*/  BSYNC B1 ;  /* 0x0000000000017941 */ /* 0x000fea0003800000 */
.L_x_126:
        /* <DEDUP_REMOVED lines=9> */
.L_x_129:
[----:B------:R-:W-:Y:S05]  /*44f0*/  BSYNC B1 ;  /* 0x0000000000017941 */ /* 0x000fea0003800000 */
.L_x_128:
        /* <DEDUP_REMOVED lines=9> */
.L_x_131:
[----:B------:R-:W-:Y:S05]  /*4590*/  BSYNC B1 ;  /* 0x0000000000017941 */ /* 0x000fea0003800000 */
.L_x_130:
[----:B0----5:R-:W-:Y:S01]  /*45a0*/  FMUL R91, R174, R155 ;  /* 0x0000009bae5b7220 */ /* 0x021fe20000400000 */
[----:B------:R-:W-:Y:S01]  /*45b0*/  ISETP.GT.AND P3, PT, R0, 0x69, P0 ;  /* 0x000000690000780c */ /* 0x000fe20000764270 */
[----:B------:R-:W-:Y:S02]  /*45c0*/  BSSY B1, `(.L_x_132) ;  /* 0x0000005000017945 */ /* 0x000fe40003800000 */
[----:B------:R-:W-:-:S05]  /*45d0*/  FFMA R91, R140, R154, R91 ;  /* 0x0000009a8c5b7223 */ /* 0x000fca000000005b */
[----:B------:R0:W-:Y:S05]  /*45e0*/  @P2 STG.E desc[UR36][R12.64+0x1a0], R91 ;  /* 0x0001a05b0c002986 */ /* 0x0001ea000c101924 */
[----:B------:R-:W-:Y:S05]  /*45f0*/  @!P3 BRA `(.L_x_133) ;  /* 0x000000000004b947 */ /* 0x000fea0003800000 */
[----:B------:R0:W5:Y:S02]  /*4600*/  LDG.E.LTC128B R174, desc[UR36][R162.64+0x1a4] ;  /* 0x0001a424a2ae7981 */ /* 0x000164000c1e1920 */
.L_x_133:
[----:B------:R-:W-:Y:S05]  /*4610*/  BSYNC B1 ;  /* 0x0000000000017941 */ /* 0x000fea0003800000 */
.L_x_132:
[----:B-----5:R-:W-:Y:S01]  /*4620*/  FMUL R90, R174, R155 ;  /* 0x0000009bae5a7220 */ /* 0x020fe20000400000 */
[----:B------:R-:W-:Y:S01]  /*4630*/  ISETP.GT.AND P2, PT, R0, 0x68, P1 ;  /* 0x000000680000780c */ /* 0x000fe20000f44270 */
[----:B------:R-:W-:Y:S02]  /*4640*/  BSSY B1, `(.L_x_134) ;  /* 0x0000005000017945 */ /* 0x000fe40003800000 */
[----:B------:R-:W-:-:S05]  /*4650*/  FFMA R141, R141, R154, R90 ;  /* 0x0000009a8d8d7223 */ /* 0x000fca000000005a */
[----:B------:R0:W-:Y:S05]  /*4660*/  @P3 STG.E desc[UR36][R12.64+0x1a4], R141 ;  /* 0x0001a48d0c003986 */ /* 0x0001ea000c101924 */
[----:B------:R-:W-:Y:S05]  /*4670*/  @!P2 BRA `(.L_x_135) ;  /* 0x000000000004a947 */ /* 0x000fea0003800000 */
[----:B------:R0:W5:Y:S02]  /*4680*/  LDG.E.LTC128B R174, desc[UR36][R88.64+0x1a0] ;  /* 0x0001a02458ae7981 */ /* 0x000164000c1e1920 */
.L_x_135:
[----:B------:R-:W-:Y:S05]  /*4690*/  BSYNC B1 ;  /* 0x0000000000017941 */ /* 0x000fea0003800000 */
.L_x_134:
        /* <DEDUP_REMOVED lines=9> */
.L_x_137:
[----:B------:R-:W-:Y:S05]  /*4730*/  BSYNC B1 ;  /* 0x0000000000017941 */ /* 0x000fea0003800000 */
.L_x_136:
        /* <DEDUP_REMOVED lines=9> */
.L_x_139:
[----:B------:R-:W-:Y:S05]  /*47d0*/  BSYNC B1 ;  /* 0x0000000000017941 */ /* 0x000fea0003800000 */
.L_x_138:
[----:B0----5:R-:W-:Y:S01]  /*47e0*/  FMUL R91, R174, R155 ;  /* 0x0000009bae5b7220 */ /* 0x021fe20000400000 */
[----:B------:R-:W-:Y:S01]  /*47f0*/  ISETP.GT.AND P3, PT, R0, 0x71, P0 ;  /* 0x000000710000780c */ /* 0x000fe20000764270 */
[----:B------:R-:W-:Y:S02]  /*4800*/  BSSY B1, `(.L_x_140) ;  /* 0x0000005000017945 */ /* 0x000fe40003800000 */
[----:B------:R-:W-:-:S05]  /*4810*/  FFMA R91, R144, R154, R91 ;  /* 0x0000009a905b7223 */ /* 0x000fca000000005b */
[----:B------:R0:W-:Y:S05]  /*4820*/  @P2 STG.E desc[UR36][R12.64+0x1c0], R91 ;  /* 0x0001c05b0c002986 */ /* 0x0001ea000c101924 */
[----:B------:R-:W-:Y:S05]  /*4830*/  @!P3 BRA `(.L_x_141) ;  /* 0x000000000004b947 */ /* 0x000fea0003800000 */
[----:B------:R0:W5:Y:S02]  /*4840*/  LDG.E.LTC128B R174, desc[UR36][R162.64+0x1c4] ;  /* 0x0001c424a2ae7981 */ /* 0x000164000c1e1920 */
.L_x_141:
[----:B------:R-:W-:Y:S05]  /*4850*/  BSYNC B1 ;  /* 0x0000000000017941 */ /* 0x000fea0003800000 */
.L_x_140:
[----:B-----5:R-:W-:Y:S01]  /*4860*/  FMUL R90, R174, R155 ;  /* 0x0000009bae5a7220 */ /* 0x020fe20000400000 */
[----:B------:R-:W-:Y:S01]  /*4870*/  ISETP.GT.AND P2, PT, R0, 0x70, P1 ;  /* 0x000000700000780c */ /* 0x000fe20000f44270 */
[----:B------:R-:W-:Y:S02]  /*4880*/  BSSY B1, `(.L_x_142) ;  /* 0x0000005000017945 */ /* 0x000fe40003800000 */
[----:B------:R-:W-:-:S05]  /*4890*/  FFMA R145, R145, R154, R90 ;  /* 0x0000009a91917223 */ /* 0x000fca000000005a */
[----:B------:R0:W-:Y:S05]  /*48a0*/  @P3 STG.E desc[UR36][R12.64+0x1c4], R145 ;  /* 0x0001c4910c003986 */ /* 0x0001ea000c101924 */
[----:B------:R-:W-:Y:S05]  /*48b0*/  @!P2 BRA `(.L_x_143) ;  /* 0x000000000004a947 */ /* 0x000fea0003800000 */
[----:B------:R0:W5:Y:S02]  /*48c0*/  LDG.E.LTC128B R174, desc[UR36][R88.64+0x1c0] ;  /* 0x0001c02458ae7981 */ /* 0x000164000c1e1920 */
.L_x_143:
[----:B------:R-:W-:Y:S05]  /*48d0*/  BSYNC B1 ;  /* 0x0000000000017941 */ /* 0x000fea0003800000 */
.L_x_142:
        /* <DEDUP_REMOVED lines=9> */
.L_x_145:
[----:B------:R-:W-:Y:S05]  /*4970*/  BSYNC B1 ;  /* 0x0000000000017941 */ /* 0x000fea0003800000 */
.L_x_144:
        /* <DEDUP_REMOVED lines=9> */
.L_x_147:
[----:B------:R-:W-:Y:S05]  /*4a10*/  BSYNC B1 ;  /* 0x0000000000017941 */ /* 0x000fea0003800000 */
.L_x_146:
[----:B0----5:R-:W-:Y:S01]  /*4a20*/  FMUL R91, R174, R155 ;  /* 0x0000009bae5b7220 */ /* 0x021fe20000400000 */
[----:B------:R-:W-:Y:S01]  /*4a30*/  ISETP.GT.AND P0, PT, R0, 0x79, P0 ;  /* 0x000000790000780c */ /* 0x000fe20000704270 */
[----:B------:R-:W-:Y:S01]  /*4a40*/  BSSY B1, `(.L_x_148) ;  /* 0x0000006000017945 */ /* 0x000fe20003800000 */
[----:B------:R-:W-:Y:S01]  /*4a50*/  IADD3 R153, P2, R153, 0x80, RZ ;  /* 0x0000008099997810 */ /* 0x000fe20007f5e0ff */
[----:B------:R-:W-:-:S05]  /*4a60*/  FFMA R91, R148, R154, R91 ;  /* 0x0000009a945b7223 */ /* 0x000fca000000005b */
[----:B------:R0:W-:Y:S05]  /*4a70*/  @P4 STG.E desc[UR36][R12.64+0x1e0], R91 ;  /* 0x0001e05b0c004986 */ /* 0x0001ea000c101924 */
[----:B------:R-:W-:Y:S05]  /*4a80*/  @!P0 BRA `(.L_x_149) ;  /* 0x0000000000048947 */ /* 0x000fea0003800000 */
[----:B------:R0:W5:Y:S02]  /*4a90*/  LDG.E.LTC128B R174, desc[UR36][R162.64+0x1e4] ;  /* 0x0001e424a2ae7981 */ /* 0x000164000c1e1920 */
.L_x_149:
[----:B------:R-:W-:Y:S05]  /*4aa0*/  BSYNC B1 ;  /* 0x0000000000017941 */ /* 0x000fea0003800000 */
.L_x_148:
[----:B------:R-:W-:Y:S01]  /*4ab0*/  IADD3.X R9, RZ, R9, RZ, P2, !PT ;  /* 0x00000009ff097210 */ /* 0x000fe200017fe4ff */
[----:B-----5:R-:W-:Y:S01]  /*4ac0*/  FMUL R8, R174, R155 ;  /* 0x0000009bae087220 */ /* 0x020fe20000400000 */
[----:B------:R-:W-:Y:S01]  /*4ad0*/  ISETP.GT.AND P2, PT, R0, 0x78, P1 ;  /* 0x000000780000780c */ /* 0x000fe20000f44270 */
[----:B------:R-:W-:Y:S02]  /*4ae0*/  BSSY B1, `(.L_x_150) ;  /* 0x0000008000017945 */ /* 0x000fe40003800000 */
[----:B------:R-:W-:Y:S01]  /*4af0*/  FFMA R149, R149, R154, R8 ;  /* 0x0000009a95957223 */ /* 0x000fe20000000008 */
[----:B------:R-:W-:Y:S02]  /*4b00*/  IMAD R90, R9, R156, RZ ;  /* 0x0000009c095a7224 */ /* 0x000fe400078e02ff */
[----:B------:R-:W-:Y:S02]  /*4b10*/  @P0 IMAD.MOV.U32 R8, RZ, RZ, R12 ;  /* 0x000000ffff080224 */ /* 0x000fe400078e000c */
[----:B------:R-:W-:-:S05]  /*4b20*/  @P0 IMAD.MOV.U32 R9, RZ, RZ, R13 ;  /* 0x000000ffff090224 */ /* 0x000fca00078e000d */
[----:B------:R0:W-:Y:S01]  /*4b30*/  @P0 STG.E desc[UR36][R8.64+0x1e4], R149 ;  /* 0x0001e49508000986 */ /* 0x0001e2000c101924 */
[----:B------:R-:W-:Y:S05]  /*4b40*/  @!P2 BRA `(.L_x_151) ;  /* 0x000000000004a947 */ /* 0x000fea0003800000 */
[----:B------:R0:W5:Y:S02]  /*4b50*/  LDG.E.LTC128B R174, desc[UR36][R88.64+0x1e0] ;  /* 0x0001e02458ae7981 */ /* 0x000164000c1e1920 */
.L_x_151:
[----:B------:R-:W-:Y:S05]  /*4b60*/  BSYNC B1 ;  /* 0x0000000000017941 */ /* 0x000fea0003800000 */
.L_x_150:
[----:B0----5:R-:W-:Y:S01]  /*4b70*/  FMUL R9, R174, R155 ;  /* 0x0000009bae097220 */ /* 0x021fe20000400000 */
[----:B------:R-:W-:Y:S01]  /*4b80*/  @P2 MOV R8, R168 ;  /* 0x000000a800082202 */ /* 0x000fe20000000f00 */
[----:B------:R-:W-:Y:S01]  /*4b90*/  IMAD R93, R153, R157, R90 ;  /* 0x0000009d995d7224 */ /* 0x000fe200078e025a */
[----:B------:R-:W-:Y:S01]  /*4ba0*/  ISETP.GT.AND P1, PT, R0, 0x79, P1 ;  /* 0x000000790000780c */ /* 0x000fe20000f24270 */
[----:B------:R-:W-:Y:S01]  /*4bb0*/  FFMA R95, R150, R154, R9 ;  /* 0x0000009a965f7223 */ /* 0x000fe20000000009 */
[----:B------:R-:W-:Y:S01]  /*4bc0*/  @P2 IMAD.MOV.U32 R9, RZ, RZ, R169 ;  /* 0x000000ffff092224 */ /* 0x000fe200078e00a9 */
[----:B------:R-:W-:Y:S01]  /*4bd0*/  ISETP.GT.AND P0, PT, R3, 0x80, PT ;  /* 0x000000800300780c */ /* 0x000fe20003f04270 */
[----:B------:R-:W-:Y:S01]  /*4be0*/  IMAD.WIDE.U32 R90, R153, R156, R20 ;  /* 0x0000009c995a7225 */ /* 0x000fe200078e0014 */
[----:B------:R-:W-:Y:S02]  /*4bf0*/  BSSY B1, `(.L_x_152) ;  /* 0x0000006000017945 */ /* 0x000fe40003800000 */
[----:B------:R0:W-:Y:S01]  /*4c00*/  @P2 STG.E desc[UR36][R8.64+0x1e0], R95 ;  /* 0x0001e05f08002986 */ /* 0x0001e2000c101924 */
[----:B------:R-:W-:Y:S01]  /*4c10*/  ISETP.GT.AND P5, PT, R0, RZ, P0 ;  /* 0x000000ff0000720c */ /* 0x000fe200007a4270 */
[----:B------:R-:W-:-:S04]  /*4c20*/  IMAD.IADD R92, R91, 0x1, R93 ;  /* 0x000000015b5c7824 */ /* 0x000fc800078e025d */
[----:B------:R-:W-:Y:S08]  /*4c30*/  @!P1 BRA `(.L_x_153) ;  /* 0x0000000000049947 */ /* 0x000ff00003800000 */
[----:B------:R0:W5:Y:S02]  /*4c40*/  LDG.E.LTC128B R174, desc[UR36][R88.64+0x1e4] ;  /* 0x0001e42458ae7981 */ /* 0x000164000c1e1920 */
.L_x_153:
[----:B------:R-:W-:Y:S05]  /*4c50*/  BSYNC B1 ;  /* 0x0000000000017941 */ /* 0x000fea0003800000 */
.L_x_152:
[----:B0--3-5:R-:W-:Y:S01]  /*4c60*/  FMUL R88, R174, R155 ;  /* 0x0000009bae587220 */ /* 0x029fe20000400000 */
[----:B------:R-:W-:-:S03]  /*4c70*/  LEA R8, P2, R90, R10, 0x2 ;  /* 0x0000000a5a087211 */ /* 0x000fc600078410ff */
[----:B------:R-:W-:Y:S01]  /*4c80*/  FFMA R151, R151, R154, R88 ;  /* 0x0000009a97977223 */ /* 0x000fe20000000058 */
[----:B------:R-:W-:-:S04]  /*4c90*/  LEA.HI.X R9, R90, R11, R92, 0x2, P2 ;  /* 0x0000000b5a097211 */ /* 0x000fc800010f145c */
[----:B------:R0:W-:Y:S04]  /*4ca0*/  @P1 STG.E desc[UR36][R168.64+0x1e4], R151 ;  /* 0x0001e497a8001986 */ /* 0x0001e8000c101924 */
[----:B------:R3:W2:Y:S01]  /*4cb0*/  @P5 LDG.E.LTC128B R174, desc[UR36][R8.64] ;  /* 0x0000002408ae5981 */ /* 0x0006a2000c1e1920 */
[-C--:B------:R-:W-:Y:S01]  /*4cc0*/  IMAD.WIDE.U32 R88, R153, R156.reuse, R6 ;  /* 0x0000009c99587225 */ /* 0x080fe200078e0006 */
[----:B------:R-:W-:Y:S01]  /*4cd0*/  SHF.L.U64.HI R97, R4, 0x9, R5 ;  /* 0x0000000904617819 */ /* 0x000fe20000010205 */
[----:B------:R-:W-:Y:S01]  /*4ce0*/  BSSY B1, `(.L_x_154) ;  /* 0x0000013000017945 */ /* 0x000fe20003800000 */
[----:B------:R-:W-:Y:S01]  /*4cf0*/  ISETP.GT.AND P4, PT, R0, 0x1, P0 ;  /* 0x000000010000780c */ /* 0x000fe20000784270 */
[----:B------:R-:W-:Y:S01]  /*4d00*/  IMAD.SHL.U32 R95, R4, 0x200, RZ ;  /* 0x00000200045f7824 */ /* 0x000fe200078e00ff */
[----:B------:R-:W-:Y:S01]  /*4d10*/  IADD3 R89, R93, R89, RZ ;  /* 0x000000595d597210 */ /* 0x000fe20007ffe0ff */
[----:B------:R-:W-:-:S04]  /*4d20*/  IMAD.WIDE.U32 R156, R153, R156, R160 ;  /* 0x0000009c999c7225 */ /* 0x000fc800078e00a0 */
[----:B------:R-:W-:Y:S01]  /*4d30*/  IMAD.WIDE.U32 R90, R23, R14, R88 ;  /* 0x0000000e175a7225 */ /* 0x000fe200078e0058 */
[----:B------:R-:W-:Y:S02]  /*4d40*/  IADD3 R88, P2, R95, R12, RZ ;  /* 0x0000000c5f587210 */ /* 0x000fe40007f5e0ff */
[----:B------:R-:W-:Y:S01]  /*4d50*/  IADD3 R158, P3, R158, R156, RZ ;  /* 0x0000009c9e9e7210 */ /* 0x000fe20007f7e0ff */
[----:B---3--:R-:W-:Y:S01]  /*4d60*/  IMAD.IADD R8, R15, 0x1, R91 ;  /* 0x000000010f087824 */ /* 0x008fe200078e025b */
[----:B------:R-:W-:Y:S01]  /*4d70*/  IADD3.X R89, R97, R13, RZ, P2, !PT ;  /* 0x0000000d61597210 */ /* 0x000fe200017fe4ff */
[----:B------:R-:W-:Y:S01]  /*4d80*/  IMAD.IADD R157, R93, 0x1, R157 ;  /* 0x000000015d9d7824 */ /* 0x000fe200078e029d */
[----:B------:R-:W-:Y:S02]  /*4d90*/  LEA R4, P1, R90, R10, 0x2 ;  /* 0x0000000a5a047211 */ /* 0x000fe400078210ff */
[----:B------:R-:W-:Y:S01]  /*4da0*/  IADD3 R92, P2, R6, R156, RZ ;  /* 0x0000009c065c7210 */ /* 0x000fe20007f5e0ff */
[----:B--2---:R-:W-:-:S04]  /*4db0*/  FMUL R5, R174, R155 ;  /* 0x0000009bae057220 */ /* 0x004fc80000400000 */
[----:B------:R-:W-:Y:S01]  /*4dc0*/  FFMA R9, R24, R154, R5 ;  /* 0x0000009a18097223 */ /* 0x000fe20000000005 */
[----:B------:R-:W-:-:S04]  /*4dd0*/  LEA.HI.X R5, R90, R11, R8, 0x2, P1 ;  /* 0x0000000b5a057211 */ /* 0x000fc800008f1408 */
[----:B------:R0:W-:Y:S01]  /*4de0*/  @P5 STG.E desc[UR36][R88.64], R9 ;  /* 0x0000000958005986 */ /* 0x0001e2000c101924 */
[----:B------:R-:W-:Y:S05]  /*4df0*/  @!P4 BRA `(.L_x_155) ;  /* 0x000000000004c947 */ /* 0x000fea0003800000 */
[----:B------:R2:W5:Y:S02]  /*4e00*/  LDG.E.LTC128B R174, desc[UR36][R4.64+0x4] ;  /* 0x0000042404ae7981 */ /* 0x000564000c1e1920 */
.L_x_155:
[----:B------:R-:W-:Y:S05]  /*4e10*/  BSYNC B1 ;  /* 0x0000000000017941 */ /* 0x000fea0003800000 */
.L_x_154:
[----:B-----5:R-:W-:Y:S01]  /*4e20*/  FMUL R6, R174, R155 ;  /* 0x0000009bae067220 */ /* 0x020fe20000400000 */
[----:B------:R-:W-:Y:S01]  /*4e30*/  @P4 IMAD.MOV.U32 R24, RZ, RZ, R88 ;  /* 0x000000ffff184224 */ /* 0x000fe200078e0058 */
[----:B------:R-:W-:Y:S01]  /*4e40*/  ISETP.GT.AND P1, PT, R3, 0x88, PT ;  /* 0x000000880300780c */ /* 0x000fe20003f24270 */
[----:B------:R-:W-:Y:S02]  /*4e50*/  IMAD.X R3, R157, 0x1, R21, P3 ;  /* 0x000000019d037824 */ /* 0x000fe400018e0615 */
[----:B0-----:R-:W-:Y:S01]  /*4e60*/  FFMA R9, R25, R154, R6 ;  /* 0x0000009a19097223 */ /* 0x001fe20000000006 */
[----:B------:R-:W-:Y:S01]  /*4e70*/  @P4 IMAD.MOV.U32 R25, RZ, RZ, R89 ;  /* 0x000000ffff194224 */ /* 0x000fe200078e0059 */
[----:B------:R-:W-:Y:S01]  /*4e80*/  IADD3.X R93, R7, R157, RZ, P2, !PT ;  /* 0x0000009d075d7210 */ /* 0x000fe200017fe4ff */
[----:B------:R-:W-:Y:S01]  /*4e90*/  BSSY B1, `(.L_x_156) ;  /* 0x000000a000017945 */ /* 0x000fe20003800000 */
[----:B------:R-:W-:Y:S02]  /*4ea0*/  ISETP.GT.AND P2, PT, R0, RZ, P1 ;  /* 0x000000ff0000720c */ /* 0x000fe40000f44270 */
[----:B------:R0:W-:Y:S01]  /*4eb0*/  @P4 STG.E desc[UR36][R24.64+0x4], R9 ;  /* 0x0000040918004986 */ /* 0x0001e2000c101924 */
[----:B------:R-:W-:Y:S01]  /*4ec0*/  IMAD.WIDE.U32 R20, R23, R14, R92 ;  /* 0x0000000e17147225 */ /* 0x000fe200078e005c */
[----:B------:R-:W-:-:S02]  /*4ed0*/  LEA R6, P5, R158, R10, 0x2 ;  /* 0x0000000a9e067211 */ /* 0x000fc400078a10ff */
[----:B------:R-:W-:Y:S02]  /*4ee0*/  IADD3 R8, P3, R88, R165, RZ ;  /* 0x000000a558087210 */ /* 0x000fe40007f7e0ff */
[----:B------:R-:W-:Y:S02]  /*4ef0*/  LEA.HI.X R7, R158, R11, R3, 0x2, P5 ;  /* 0x0000000b9e077211 */ /* 0x000fe400028f1403 */
[----:B------:R-:W-:-:S03]  /*4f00*/  IADD3 R15, R15, R21, RZ ;  /* 0x000000150f0f7210 */ /* 0x000fc60007ffe0ff */
[----:B------:R-:W-:Y:S06]  /*4f10*/  @!P2 BRA `(.L_x_157) ;  /* 0x000000000004a947 */ /* 0x000fec0003800000 */
[----:B------:R3:W5:Y:S02]  /*4f20*/  LDG.E.LTC128B R174, desc[UR36][R6.64] ;  /* 0x0000002406ae7981 */ /* 0x000764000c1e1920 */
.L_x_157:
[----:B------:R-:W-:Y:S05]  /*4f30*/  BSYNC B1 ;  /* 0x0000000000017941 */ /* 0x000fea0003800000 */
.L_x_156:
[----:B-----5:R-:W-:Y:S01]  /*4f40*/  FMUL R3, R174, R155 ;  /* 0x0000009bae037220 */ /* 0x020fe20000400000 */
[----:B0-----:R-:W-:Y:S01]  /*4f50*/  IMAD.X R9, R89, 0x1, R167, P3 ;  /* 0x0000000159097824 */ /* 0x001fe200018e06a7 */
[----:B------:R-:W-:Y:S01]  /*4f60*/  ISETP.GT.AND P4, PT, R0, 0x1, P1 ;  /* 0x000000010000780c */ /* 0x000fe20000f84270 */
[----:B------:R-:W-:Y:S01]  /*4f70*/  BSSY B1, `(.L_x_158) ;  /* 0x0000007000017945 */ /* 0x000fe20003800000 */
[----:B------:R-:W-:Y:S01]  /*4f80*/  FFMA R3, R26, R154, R3 ;  /* 0x0000009a1a037223 */ /* 0x000fe20000000003 */
[----:B------:R-:W-:-:S04]  /*4f90*/  LEA R10, P5, R20, R10, 0x2 ;  /* 0x0000000a140a7211 */ /* 0x000fc800078a10ff */
[----:B------:R0:W-:Y:S01]  /*4fa0*/  @P2 STG.E desc[UR36][R8.64], R3 ;  /* 0x0000000308002986 */ /* 0x0001e2000c101924 */
[----:B------:R-:W-:-:S05]  /*4fb0*/  LEA.HI.X R11, R20, R11, R15, 0x2, P5 ;  /* 0x0000000b140b7211 */ /* 0x000fca00028f140f */
[----:B------:R-:W-:Y:S05]  /*4fc0*/  @!P4 BRA `(.L_x_159) ;  /* 0x000000000004c947 */ /* 0x000fea0003800000 */
[----:B------:R0:W5:Y:S02]  /*4fd0*/  LDG.E.LTC128B R174, desc[UR36][R10.64+0x4] ;  /* 0x000004240aae7981 */ /* 0x000164000c1e1920 */
.L_x_159:
[----:B------:R-:W-:Y:S05]  /*4fe0*/  BSYNC B1 ;  /* 0x0000000000017941 */ /* 0x000fea0003800000 */
.L_x_158:
[----:B---3-5:R-:W-:Y:S01]  /*4ff0*/  FMUL R6, R174, R155 ;  /* 0x0000009bae067220 */ /* 0x028fe20000400000 */
[----:B------:R-:W-:Y:S01]  /*5000*/  ISETP.GT.AND P2, PT, R0, 0x8, P0 ;  /* 0x000000080000780c */ /* 0x000fe20000744270 */
[----:B------:R-:W-:Y:S02]  /*5010*/  BSSY B1, `(.L_x_160) ;  /* 0x0000005000017945 */ /* 0x000fe40003800000 */
[----:B------:R-:W-:-:S05]  /*5020*/  FFMA R27, R27, R154, R6 ;  /* 0x0000009a1b1b7223 */ /* 0x000fca0000000006 */
[----:B------:R3:W-:Y:S05]  /*5030*/  @P4 STG.E desc[UR36][R8.64+0x4], R27 ;  /* 0x0000041b08004986 */ /* 0x0007ea000c101924 */
[----:B------:R-:W-:Y:S05]  /*5040*/  @!P2 BRA `(.L_x_161) ;  /* 0x000000000004a947 */ /* 0x000fea0003800000 */
[----:B------:R0:W5:Y:S02]  /*5050*/  LDG.E.LTC128B R174, desc[UR36][R4.64+0x20] ;  /* 0x0000202404ae7981 */ /* 0x000164000c1e1920 */
.L_x_161:
[----:B------:R-:W-:Y:S05]  /*5060*/  BSYNC B1 ;  /* 0x0000000000017941 */ /* 0x000fea0003800000 */
.L_x_160:
[----:B0----5:R-:W-:Y:S01]  /*5070*/  FMUL R3, R174, R155 ;  /* 0x0000009bae037220 */ /* 0x021fe20000400000 */
[----:B------:R-:W-:Y:S01]  /*5080*/  IMAD.MOV.U32 R6, RZ, RZ, R88 ;  /* 0x000000ffff067224 */ /* 0x000fe200078e0058 */
[----:B------:R-:W-:Y:S01]  /*5090*/  MOV R7, R89 ;  /* 0x0000005900077202 */ /* 0x000fe20000000f00 */
[----:B------:R-:W-:Y:S01]  /*50a0*/  BSSY B1, `(.L_x_162) ;  /* 0x0000006000017945 */ /* 0x000fe20003800000 */
[----:B------:R-:W-:Y:S01]  /*50b0*/  FFMA R3, R28, R154, R3 ;  /* 0x0000009a1c037223 */ /* 0x000fe20000000003 */
[----:B------:R-:W-:-:S04]  /*50c0*/  ISETP.GT.AND P3, PT, R0, 0x9, P0 ;  /* 0x000000090000780c */ /* 0x000fc80000764270 */
[----:B------:R0:W-:Y:S09]  /*50d0*/  @P2 STG.E desc[UR36][R6.64+0x20], R3 ;  /* 0x0000200306002986 */ /* 0x0001f2000c101924 */
[----:B------:R-:W-:Y:S05]  /*50e0*/  @!P3 BRA `(.L_x_163) ;  /* 0x000000000004b947 */ /* 0x000fea0003800000 */
[----:B------:R0:W5:Y:S02]  /*50f0*/  LDG.E.LTC128B R174, desc[UR36][R4.64+0x24] ;  /* 0x0000242404ae7981 */ /* 0x000164000c1e1920 */
.L_x_163:
[----:B------:R-:W-:Y:S05]  /*5100*/  BSYNC B1 ;  /* 0x0000000000017941 */ /* 0x000fea0003800000 */
.L_x_162:
[----:B---3-5:R-:W-:Y:S01]  /*5110*/  FMUL R8, R174, R155 ;  /* 0x0000009bae087220 */ /* 0x028fe20000400000 */
[----:B------:R-:W-:Y:S01]  /*5120*/  ISETP.GT.AND P5, PT, R0, 0x8, P1 ;  /* 0x000000080000780c */ /* 0x000fe20000fa4270 */
[----:B------:R-:W-:Y:S01]  /*5130*/  BSSY B1, `(.L_x_164) ;  /* 0x0000006000017945 */ /* 0x000fe20003800000 */
[----:B------:R-:W-:Y:S01]  /*5140*/  IADD3 R14, P2, R165, R88, RZ ;  /* 0x00000058a50e7210 */ /* 0x000fe20007f5e0ff */
[----:B------:R-:W-:-:S05]  /*5150*/  FFMA R29, R29, R154, R8 ;  /* 0x0000009a1d1d7223 */ /* 0x000fca0000000008 */
[----:B------:R3:W-:Y:S05]  /*5160*/  @P3 STG.E desc[UR36][R6.64+0x24], R29 ;  /* 0x0000241d06003986 */ /* 0x0007ea000c101924 */
[----:B------:R-:W-:Y:S05]  /*5170*/  @!P5 BRA `(.L_x_165) ;  /* 0x000000000004d947 */ /* 0x000fea0003800000 */
[----:B------:R0:W5:Y:S02]  /*5180*/  LDG.E.LTC128B R174, desc[UR36][R10.64+0x20] ;  /* 0x000020240aae7981 */ /* 0x000164000c1e1920 */
.L_x_165:
[----:B------:R-:W-:Y:S05]  /*5190*/  BSYNC B1 ;  /* 0x0000000000017941 */ /* 0x000fea0003800000 */
.L_x_164:
[----:B0----5:R-:W-:Y:S01]  /*51a0*/  FMUL R3, R174, R155 ;  /* 0x0000009bae037220 */ /* 0x021fe20000400000 */
[----:B------:R-:W-:Y:S01]  /*51b0*/  IMAD.X R15, R167, 0x1, R89, P2 ;  /* 0x00000001a70f7824 */ /* 0x000fe200010e0659 */
[----:B------:R-:W-:Y:S01]  /*51c0*/  ISETP.GT.AND P4, PT, R0, 0x9, P1 ;  /* 0x000000090000780c */ /* 0x000fe20000f84270 */
[----:B------:R-:W-:Y:S01]  /*51d0*/  BSSY B1, `(.L_x_166) ;  /* 0x0000006000017945 */ /* 0x000fe20003800000 */
[----:B------:R-:W-:Y:S01]  /*51e0*/  FFMA R3, R30, R154, R3 ;  /* 0x0000009a1e037223 */ /* 0x000fe20000000003 */
[----:B------:R-:W-:-:S04]  /*51f0*/  IADD3 R8, P3, P2, R165, R12, R95 ;  /* 0x0000000ca5087210 */ /* 0x000fc80007a7e05f */
[----:B------:R0:W-:Y:S06]  /*5200*/  @P5 STG.E desc[UR36][R14.64+0x20], R3 ;  /* 0x000020030e005986 */ /* 0x0001ec000c101924 */
[----:B------:R-:W-:Y:S05]  /*5210*/  @!P4 BRA `(.L_x_167) ;  /* 0x000000000004c947 */ /* 0x000fea0003800000 */
[----:B------:R0:W5:Y:S02]  /*5220*/  LDG.E.LTC128B R174, desc[UR36][R10.64+0x24] ;  /* 0x000024240aae7981 */ /* 0x000164000c1e1920 */
.L_x_167:
[----:B------:R-:W-:Y:S05]  /*5230*/  BSYNC B1 ;  /* 0x0000000000017941 */ /* 0x000fea0003800000 */
.L_x_166:
[----:B-----5:R-:W-:Y:S01]  /*5240*/  FMUL R12, R174, R155 ;  /* 0x0000009bae0c7220 */ /* 0x020fe20000400000 */
[----:B------:R-:W-:Y:S01]  /*5250*/  IADD3.X R9, R167, R13, R97, P3, P2 ;  /* 0x0000000da7097210 */ /* 0x000fe20001fe4461 */
[----:B------:R-:W-:Y:S01]  /*5260*/  BSSY B1, `(.L_x_168) ;  /* 0x0000006000017945 */ /* 0x000fe20003800000 */
[----:B------:R-:W-:Y:S01]  /*5270*/  ISETP.GT.AND P5, PT, R0, 0x10, P0 ;  /* 0x000000100000780c */ /* 0x000fe200007a4270 */
[----:B------:R-:W-:-:S05]  /*5280*/  FFMA R31, R31, R154, R12 ;  /* 0x0000009a1f1f7223 */ /* 0x000fca000000000c */
[----:B------:R0:W-:Y:S07]  /*5290*/  @P4 STG.E desc[UR36][R8.64+0x24], R31 ;  /* 0x0000241f08004986 */ /* 0x0001ee000c101924 */
[----:B------:R-:W-:Y:S05]  /*52a0*/  @!P5 BRA `(.L_x_169) ;  /* 0x000000000004d947 */ /* 0x000fea0003800000 */
[----:B------:R0:W5:Y:S02]  /*52b0*/  LDG.E.LTC128B R174, desc[UR36][R4.64+0x40] ;  /* 0x0000402404ae7981 */ /* 0x000164000c1e1920 */
.L_x_169:
[----:B------:R-:W-:Y:S05]  /*52c0*/  BSYNC B1 ;  /* 0x0000000000017941 */ /* 0x000fea0003800000 */
.L_x_168:
[----:B0----5:R-:W-:Y:S01]  /*52d0*/  FMUL R3, R174, R155 ;  /* 0x0000009bae037220 */ /* 0x021fe20000400000 */
[----:B------:R-:W-:Y:S01]  /*52e0*/  ISETP.GT.AND P2, PT, R0, 0x11, P0 ;  /* 0x000000110000780c */ /* 0x000fe20000744270 */
[----:B------:R-:W-:Y:S02]  /*52f0*/  BSSY B1, `(.L_x_170) ;  /* 0x0000005000017945 */ /* 0x000fe40003800000 */
[----:B------:R-:W-:-:S05]  /*5300*/  FFMA R3, R32, R154, R3 ;  /* 0x0000009a20037223 */ /* 0x000fca0000000003 */
[----:B------:R0:W-:Y:S05]  /*5310*/  @P5 STG.E desc[UR36][R6.64+0x40], R3 ;  /* 0x0000400306005986 */ /* 0x0001ea000c101924 */
[----:B------:R-:W-:Y:S05]  /*5320*/  @!P2 BRA `(.L_x_171) ;  /* 0x000000000004a947 */ /* 0x000fea0003800000 */
[----:B------:R0:W5:Y:S02]  /*5330*/  LDG.E.LTC128B R174, desc[UR36][R4.64+0x44] ;  /* 0x0000442404ae7981 */ /* 0x000164000c1e1920 */
.L_x_171:
[----:B------:R-:W-:Y:S05]  /*5340*/  BSYNC B1 ;  /* 0x0000000000017941 */ /* 0x000fea0003800000 */
.L_x_170:
[----:B-----5:R-:W-:Y:S01]  /*5350*/  FMUL R12, R174, R155 ;  /* 0x0000009bae0c7220 */ /* 0x020fe20000400000 */
[----:B------:R-:W-:Y:S01]  /*5360*/  ISETP.GT.AND P3, PT, R0, 0x10, P1 ;  /* 0x000000100000780c */ /* 0x000fe20000f64270 */
[----:B------:R-:W-:Y:S02]  /*5370*/  BSSY B1, `(.L_x_172) ;  /* 0x0000005000017945 */ /* 0x000fe40003800000 */
[----:B------:R-:W-:-:S05]  /*5380*/  FFMA R33, R33, R154, R12 ;  /* 0x0000009a21217223 */ /* 0x000fca000000000c */
[----:B------:R0:W-:Y:S05]  /*5390*/  @P2 STG.E desc[UR36][R6.64+0x44], R33 ;  /* 0x0000442106002986 */ /* 0x0001ea000c101924 */
[----:B------:R-:W-:Y:S05]  /*53a0*/  @!P3 BRA `(.L_x_173) ;  /* 0x000000000004b947 */ /* 0x000fea0003800000 */
[----:B------:R0:W5:Y:S02]  /*53b0*/  LDG.E.LTC128B R174, desc[UR36][R10.64+0x40] ;  /* 0x000040240aae7981 */ /* 0x000164000c1e1920 */
.L_x_173:
[----:B------:R-:W-:Y:S05]  /*53c0*/  BSYNC B1 ;  /* 0x0000000000017941 */ /* 0x000fea0003800000 */
.L_x_172:
[----:B0----5:R-:W-:Y:S01]  /*53d0*/  FMUL R3, R174, R155 ;  /* 0x0000009bae037220 */ /* 0x021fe20000400000 */
[----:B------:R-:W-:Y:S01]  /*53e0*/  ISETP.GT.AND P2, PT, R0, 0x11, P1 ;  /* 0x000000110000780c */ /* 0x000fe20000f44270 */
[----:B------:R-:W-:Y:S02]  /*53f0*/  BSSY B1, `(.L_x_174) ;  /* 0x0000005000017945 */ /* 0x000fe40003800000 */
[----:B------:R-:W-:-:S05]  /*5400*/  FFMA R3, R34, R154, R3 ;  /* 0x0000009a22037223 */ /* 0x000fca0000000003 */
[----:B------:R0:W-:Y:S05]  /*5410*/  @P3 STG.E desc[UR36][R8.64+0x40], R3 ;  /* 0x0000400308003986 */ /* 0x0001ea000c101924 */
[----:B------:R-:W-:Y:S05]  /*5420*/  @!P2 BRA `(.L_x_175) ;  /* 0x000000000004a947 */ /* 0x000fea0003800000 */
[----:B------:R0:W5:Y:S02]  /*5430*/  LDG.E.LTC128B R174, desc[UR36][R10.64+0x44] ;  /* 0x000044240aae7981 */ /* 0x000164000c1e1920 */
.L_x_175:
[----:B------:R-:W-:Y:S05]  /*5440*/  BSYNC B1 ;  /* 0x0000000000017941 */ /* 0x000fea0003800000 */
.L_x_174:
[----:B-----5:R-:W-:Y:S01]  /*5450*/  FMUL R12, R174, R155 ;  /* 0x0000009bae0c7220 */ /* 0x020fe20000400000 */
[----:B------:R-:W-:Y:S01]  /*5460*/  ISETP.GT.AND P3, PT, R0, 0x18, P0 ;  /* 0x000000180000780c */ /* 0x000fe20000764270 */
[----:B------:R-:W-:Y:S02]  /*5470*/  BSSY B1, `(.L_x_176) ;  /* 0x0000005000017945 */ /* 0x000fe40003800000 */
[----:B------:R-:W-:-:S05]  /*5480*/  FFMA R35, R35, R154, R12 ;  /* 0x0000009a23237223 */ /* 0x000fca000000000c */
[----:B------:R0:W-:Y:S05]  /*5490*/  @P2 STG.E desc[UR36][R8.64+0x44], R35 ;  /* 0x0000442308002986 */ /* 0x0001ea000c101924 */
[----:B------:R-:W-:Y:S05]  /*54a0*/  @!P3 BRA `(.L_x_177) ;  /* 0x000000000004b947 */ /* 0x000fea0003800000 */
[----:B------:R0:W5:Y:S02]  /*54b0*/  LDG.E.LTC128B R174, desc[UR36][R4.64+0x60] ;  /* 0x0000602404ae7981 */ /* 0x000164000c1e1920 */
.L_x_177:
[----:B------:R-:W-:Y:S05]  /*54c0*/  BSYNC B1 ;  /* 0x0000000000017941 */ /* 0x000fea0003800000 */
.L_x_176:
[----:B0----5:R-:W-:Y:S01]  /*54d0*/  FMUL R3, R174, R155 ;  /* 0x0000009bae037220 */ /* 0x021fe20000400000 */
[----:B------:R-:W-:Y:S01]  /*54e0*/  ISETP.GT.AND P2, PT, R0, 0x19, P0 ;  /* 0x000000190000780c */ /* 0x000fe20000744270 */
[----:B------:R-:W-:Y:S02]  /*54f0*/  BSSY B1, `(.L_x_178) ;  /* 0x0000005000017945 */ /* 0x000fe40003800000 */
[----:B------:R-:W-:-:S05]  /*5500*/  FFMA R3, R36, R154, R3 ;  /* 0x0000009a24037223 */ /* 0x000fca0000000003 */
[----:B------:R0:W-:Y:S05]  /*5510*/  @P3 STG.E desc[UR36][R6.64+0x60], R3 ;  /* 0x0000600306003986 */ /* 0x0001ea000c101924 */
[----:B------:R-:W-:Y:S05]  /*5520*/  @!P2 BRA `(.L_x_179) ;  /* 0x000000000004a947 */ /* 0x000fea0003800000 */
[----:B------:R0:W5:Y:S02]  /*5530*/  LDG.E.LTC128B R174, desc[UR36][R4.64+0x64] ;  /* 0x0000642404ae7981 */ /* 0x000164000c1e1920 */
.L_x_179:
[----:B------:R-:W-:Y:S05]  /*5540*/  BSYNC B1 ;  /* 0x0000000000017941 */ /* 0x000fea0003800000 */
.L_x_178:
[----:B-----5:R-:W-:Y:S01]  /*5550*/  FMUL R12, R174, R155 ;  /* 0x0000009bae0c7220 */ /* 0x020fe20000400000 */
[----:B------:R-:W-:Y:S01]  /*5560*/  ISETP.GT.AND P3, PT, R0, 0x18, P1 ;  /* 0x000000180000780c */ /* 0x000fe20000f64270 */
[----:B------:R-:W-:Y:S02]  /*5570*/  BSSY B1, `(.L_x_180) ;  /* 0x0000005000017945 */ /* 0x000fe40003800000 */
[----:B------:R-:W-:-:S05]  /*5580*/  FFMA R37, R37, R154, R12 ;  /* 0x0000009a25257223 */ /* 0x000fca000000000c */
[----:B------:R0:W-:Y:S05]  /*5590*/  @P2 STG.E desc[UR36][R6.64+0x64], R37 ;  /* 0x0000642506002986 */ /* 0x0001ea000c101924 */
[----:B------:R-:W-:Y:S05]  /*55a0*/  @!P3 BRA `(.L_x_181) ;  /* 0x000000000004b947 */ /* 0x000fea0003800000 */
[----:B------:R0:W5:Y:S02]  /*55b0*/  LDG.E.LTC128B R174, desc[UR36][R10.64+0x60] ;  /* 0x000060240aae7981 */ /* 0x000164000c1e1920 */
.L_x_181:
[----:B------:R-:W-:Y:S05]  /*55c0*/  BSYNC B1 ;  /* 0x0000000000017941 */ /* 0x000fea0003800000 */
.L_x_180:
[----:B0----5:R-:W-:Y:S01]  /*55d0*/  FMUL R3, R174, R155 ;  /* 0x0000009bae037220 */ /* 0x021fe20000400000 */
[----:B------:R-:W-:Y:S01]  /*55e0*/  ISETP.GT.AND P2, PT, R0, 0x19, P1 ;  /* 0x000000190000780c */ /* 0x000fe20000f44270 */
[----:B------:R-:W-:Y:S02]  /*55f0*/  BSSY B1, `(.L_x_182) ;  /* 0x0000005000017945 */ /* 0x000fe40003800000 */
[----:B------:R-:W-:-:S05]  /*5600*/  FFMA R3, R38, R154, R3 ;  /* 0x0000009a26037223 */ /* 0x000fca0000000003 */
[----:B------:R0:W-:Y:S05]  /*5610*/  @P3 STG.E desc[UR36][R8.64+0x60], R3 ;  /* 0x0000600308003986 */ /* 0x0001ea000c101924 */
[----:B------:R-:W-:Y:S05]  /*5620*/  @!P2 BRA `(.L_x_183) ;  /* 0x000000000004a947 */ /* 0x000fea0003800000 */
[----:B------:R0:W5:Y:S02]  /*5630*/  LDG.E.LTC128B R174, desc[UR36][R10.64+0x64] ;  /* 0x000064240aae7981 */ /* 0x000164000c1e1920 */
.L_x_183:
[----:B------:R-:W-:Y:S05]  /*5640*/  BSYNC B1 ;  /* 0x0000000000017941 */ /* 0x000fea0003800000 */
.L_x_182:
[----:B-----5:R-:W-:Y:S01]  /*5650*/  FMUL R12, R174, R155 ;  /* 0x0000009bae0c7220 */ /* 0x020fe20000400000 */
[----:B------:R-:W-:Y:S01]  /*5660*/  ISETP.GT.AND P3, PT, R0, 0x20, P0 ;  /* 0x000000200000780c */ /* 0x000fe20000764270 */
[----:B------:R-:W-:Y:S02]  /*5670*/  BSSY B1, `(.L_x_184) ;  /* 0x0000005000017945 */ /* 0x000fe40003800000 */
[----:B------:R-:W-:-:S05]  /*5680*/  FFMA R39, R39, R154, R12 ;  /* 0x0000009a27277223 */ /* 0x000fca000000000c */
[----:B------:R0:W-:Y:S05]  /*5690*/  @P2 STG.E desc[UR36][R8.64+0x64], R39 ;  /* 0x0000642708002986 */ /* 0x0001ea000c101924 */
[----:B------:R-:W-:Y:S05]  /*56a0*/  @!P3 BRA `(.L_x_185) ;  /* 0x000000000004b947 */ /* 0x000fea0003800000 */
[----:B------:R0:W5:Y:S02]  /*56b0*/  LDG.E.LTC128B R174, desc[UR36][R4.64+0x80] ;  /* 0x0000802404ae7981 */ /* 0x000164000c1e1920 */
.L_x_185:
[----:B------:R-:W-:Y:S05]  /*56c0*/  BSYNC B1 ;  /* 0x0000000000017941 */ /* 0x000fea0003800000 */
.L_x_184:
[----:B0----5:R-:W-:Y:S01]  /*56d0*/  FMUL R3, R174, R155 ;  /* 0x0000009bae037220 */ /* 0x021fe20000400000 */
[----:B------:R-:W-:Y:S01]  /*56e0*/  ISETP.GT.AND P2, PT, R0, 0x21, P0 ;  /* 0x000000210000780c */ /* 0x000fe20000744270 */
[----:B------:R-:W-:Y:S02]  /*56f0*/  BSSY B1, `(.L_x_186) ;  /* 0x0000005000017945 */ /* 0x000fe40003800000 */
[----:B------:R-:W-:-:S05]  /*5700*/  FFMA R3, R40, R154, R3 ;  /* 0x0000009a28037223 */ /* 0x000fca0000000003 */
[----:B------:R0:W-:Y:S05]  /*5710*/  @P3 STG.E desc[UR36][R6.64+0x80], R3 ;  /* 0x0000800306003986 */ /* 0x0001ea000c101924 */
[----:B------:R-:W-:Y:S05]  /*5720*/  @!P2 BRA `(.L_x_187) ;  /* 0x000000000004a947 */ /* 0x000fea0003800000 */
[----:B------:R0:W5:Y:S02]  /*5730*/  LDG.E.LTC128B R174, desc[UR36][R4.64+0x84] ;  /* 0x0000842404ae7981 */ /* 0x000164000c1e1920 */
.L_x_187:
[----:B------:R-:W-:Y:S05]  /*5740*/  BSYNC B1 ;  /* 0x0000000000017941 */ /* 0x000fea0003800000 */
.L_x_186:
[----:B-----5:R-:W-:Y:S01]  /*5750*/  FMUL R12, R174, R155 ;  /* 0x0000009bae0c7220 */ /* 0x020fe20000400000 */
[----:B------:R-:W-:Y:S01]  /*5760*/  ISETP.GT.AND P3, PT, R0, 0x20, P1 ;  /* 0x000000200000780c */ /* 0x000fe20000f64270 */
[----:B------:R-:W-:Y:S02]  /*5770*/  BSSY B1, `(.L_x_188) ;  /* 0x0000005000017945 */ /* 0x000fe40003800000 */
[----:B------:R-:W-:-:S05]  /*5780*/  FFMA R41, R41, R154, R12 ;  /* 0x0000009a29297223 */ /* 0x000fca000000000c */
[----:B------:R0:W-:Y:S05]  /*5790*/  @P2 STG.E desc[UR36][R6.64+0x84], R41 ;  /* 0x0000842906002986 */ /* 0x0001ea000c101924 */
[----:B------:R-:W-:Y:S05]  /*57a0*/  @!P3 BRA `(.L_x_189) ;  /* 0x000000000004b947 */ /* 0x000fea0003800000 */
[----:B------:R0:W5:Y:S02]  /*57b0*/  LDG.E.LTC128B R174, desc[UR36][R10.64+0x80] ;  /* 0x000080240aae7981 */ /* 0x000164000c1e1920 */
.L_x_189:
[----:B------:R-:W-:Y:S05]  /*57c0*/  BSYNC B1 ;  /* 0x0000000000017941 */ /* 0x000fea0003800000 */
.L_x_188:
[----:B0----5:R-:W-:Y:S01]  /*57d0*/  FMUL R3, R174, R155 ;  /* 0x0000009bae037220 */ /* 0x021fe20000400000 */
[----:B------:R-:W-:Y:S01]  /*57e0*/  ISETP.GT.AND P2, PT, R0, 0x21, P1 ;  /* 0x000000210000780c */ /* 0x000fe20000f44270 */
[----:B------:R-:W-:Y:S02]  /*57f0*/  BSSY B1, `(.L_x_190) ;  /* 0x0000005000017945 */ /* 0x000fe40003800000 */
[----:B------:R-:W-:-:S05]  /*5800*/  FFMA R3, R42, R154, R3 ;  /* 0x0000009a2a037223 */ /* 0x000fca0000000003 */
[----:B------:R0:W-:Y:S05]  /*5810*/  @P3 STG.E desc[UR36][R8.64+0x80], R3 ;  /* 0x0000800308003986 */ /* 0x0001ea000c101924 */
[----:B------:R-:W-:Y:S05]  /*5820*/  @!P2 BRA `(.L_x_191) ;  /* 0x000000000004a947 */ /* 0x000fea0003800000 */
[----:B------:R0:W5:Y:S02]  /*5830*/  LDG.E.LTC128B R174, desc[UR36][R10.64+0x84] ;  /* 0x000084240aae7981 */ /* 0x000164000c1e1920 */
.L_x_191:
[----:B------:R-:W-:Y:S05]  /*5840*/  BSYNC B1 ;  /* 0x0000000000017941 */ /* 0x000fea0003800000 */
.L_x_190:
[----:B-----5:R-:W-:Y:S01]  /*5850*/  FMUL R12, R174, R155 ;  /* 0x0000009bae0c7220 */ /* 0x020fe20000400000 */
[----:B------:R-:W-:Y:S01]  /*5860*/  ISETP.GT.AND P3, PT, R0, 0x28, P0 ;  /* 0x000000280000780c */ /* 0x000fe20000764270 */
[----:B------:R-:W-:Y:S02]  /*5870*/  BSSY B1, `(.L_x_192) ;  /* 0x0000005000017945 */ /* 0x000fe40003800000 */
[----:B------:R-:W-:-:S05]  /*5880*/  FFMA R43, R43, R154, R12 ;  /* 0x0000009a2b2b7223 */ /* 0x000fca000000000c */
[----:B------:R0:W-:Y:S05]  /*5890*/  @P2 STG.E desc[UR36][R8.64+0x84], R43 ;  /* 0x0000842b08002986 */ /* 0x0001ea000c101924 */
[----:B------:R-:W-:Y:S05]  /*58a0*/  @!P3 BRA `(.L_x_193) ;  /* 0x000000000004b947 */ /* 0x000fea0003800000 */
[----:B------:R0:W5:Y:S02]  /*58b0*/  LDG.E.LTC128B R174, desc[UR36][R4.64+0xa0] ;  /* 0x0000a02404ae7981 */ /* 0x000164000c1e1920 */
.L_x_193:
[----:B------:R-:W-:Y:S05]  /*58c0*/  BSYNC B1 ;  /* 0x0000000000017941 */ /* 0x000fea0003800000 */
.L_x_192:
[----:B0----5:R-:W-:Y:S01]  /*58d0*/  FMUL R3, R174, R155 ;  /* 0x0000009bae037220 */ /* 0x021fe20000400000 */
[----:B------:R-:W-:Y:S01]  /*58e0*/  ISETP.GT.AND P2, PT, R0, 0x29, P0 ;  /* 0x000000290000780c */ /* 0x000fe20000744270 */
[----:B------:R-:W-:Y:S02]  /*58f0*/  BSSY B1, `(.L_x_194) ;  /* 0x0000005000017945 */ /* 0x000fe40003800000 */
[----:B------:R-:W-:-:S05]  /*5900*/  FFMA R3, R44, R154, R3 ;  /* 0x0000009a2c037223 */ /* 0x000fca0000000003 */
[----:B------:R0:W-:Y:S05]  /*5910*/  @P3 STG.E desc[UR36][R6.64+0xa0], R3 ;  /* 0x0000a00306003986 */ /* 0x0001ea000c101924 */
[----:B------:R-:W-:Y:S05]  /*5920*/  @!P2 BRA `(.L_x_195) ;  /* 0x000000000004a947 */ /* 0x000fea0003800000 */
[----:B------:R0:W5:Y:S02]  /*5930*/  LDG.E.LTC128B R174, desc[UR36][R4.64+0xa4] ;  /* 0x0000a42404ae7981 */ /* 0x000164000c1e1920 */
.L_x_195:
[----:B------:R-:W-:Y:S05]  /*5940*/  BSYNC B1 ;  /* 0x0000000000017941 */ /* 0x000fea0003800000 */
.L_x_194:
[----:B-----5:R-:W-:Y:S01]  /*5950*/  FMUL R12, R174, R155 ;  /* 0x0000009bae0c7220 */ /* 0x020fe20000400000 */
[----:B------:R-:W-:Y:S01]  /*5960*/  ISETP.GT.AND P3, PT, R0, 0x28, P1 ;  /* 0x000000280000780c */ /* 0x000fe20000f64270 */
[----:B------:R-:W-:Y:S02]  /*5970*/  BSSY B1, `(.L_x_196) ;  /* 0x0000005000017945 */ /* 0x000fe40003800000 */
[----:B------:R-:W-:-:S05]  /*5980*/  FFMA R45, R45, R154, R12 ;  /* 0x0000009a2d2d7223 */ /* 0x000fca000000000c */
[----:B------:R0:W-:Y:S05]  /*5990*/  @P2 STG.E desc[UR36][R6.64+0xa4], R45 ;  /* 0x0000a42d06002986 */ /* 0x0001ea000c101924 */
[----:B------:R-:W-:Y:S05]  /*59a0*/  @!P3 BRA `(.L_x_197) ;  /* 0x000000000004b947 */ /* 0x000fea0003800000 */
[----:B------:R0:W5:Y:S02]  /*59b0*/  LDG.E.LTC128B R174, desc[UR36][R10.64+0xa0] ;  /* 0x0000a0240aae7981 */ /* 0x000164000c1e1920 */
.L_x_197:
[----:B------:R-:W-:Y:S05]  /*59c0*/  BSYNC B1 ;  /* 0x0000000000017941 */ /* 0x000fea0003800000 */
.L_x_196:
[----:B0----5:R-:W-:Y:S01]  /*59d0*/  FMUL R3, R174, R155 ;  /* 0x0000009bae037220 */ /* 0x021fe20000400000 */
[----:B------:R-:W-:Y:S01]  /*59e0*/  ISETP.GT.AND P2, PT, R0, 0x29, P1 ;  /* 0x000000290000780c */ /* 0x000fe20000f44270 */
[----:B------:R-:W-:Y:S02]  /*59f0*/  BSSY B1, `(.L_x_198) ;  /* 0x0000005000017945 */ /* 0x000fe40003800000 */
[----:B------:R-:W-:-:S05]  /*5a00*/  FFMA R3, R46, R154, R3 ;  /* 0x0000009a2e037223 */ /* 0x000fca0000000003 */
[----:B------:R0:W-:Y:S05]  /*5a10*/  @P3 STG.E desc[UR36][R8.64+0xa0], R3 ;  /* 0x0000a00308003986 */ /* 0x0001ea000c101924 */
[----:B------:R-:W-:Y:S05]  /*5a20*/  @!P2 BRA `(.L_x_199) ;  /* 0x000000000004a947 */ /* 0x000fea0003800000 */
[----:B------:R0:W5:Y:S02]  /*5a30*/  LDG.E.LTC128B R174, desc[UR36][R10.64+0xa4] ;  /* 0x0000a4240aae7981 */ /* 0x000164000c1e1920 */
.L_x_199:
[----:B------:R-:W-:Y:S05]  /*5a40*/  BSYNC B1 ;  /* 0x0000000000017941 */ /* 0x000fea0003800000 */
.L_x_198:
[----:B-----5:R-:W-:Y:S01]  /*5a50*/  FMUL R12, R174, R155 ;  /* 0x0000009bae0c7220 */ /* 0x020fe20000400000 */
[----:B------:R-:W-:Y:S01]  /*5a60*/  ISETP.GT.AND P3, PT, R0, 0x30, P0 ;  /* 0x000000300000780c */ /* 0x000fe20000764270 */
[----:B------:R-:W-:Y:S02]  /*5a70*/  BSSY B1, `(.L_x_200) ;  /* 0x0000005000017945 */ /* 0x000fe40003800000 */
[----:B------:R-:W-:-:S05]  /*5a80*/  FFMA R47, R47, R154, R12 ;  /* 0x0000009a2f2f7223 */ /* 0x000fca000000000c */
[----:B------:R0:W-:Y:S05]  /*5a90*/  @P2 STG.E desc[UR36][R8.64+0xa4], R47 ;  /* 0x0000a42f08002986 */ /* 0x0001ea000c101924 */
[----:B------:R-:W-:Y:S05]  /*5aa0*/  @!P3 BRA `(.L_x_201) ;  /* 0x000000000004b947 */ /* 0x000fea0003800000 */
[----:B------:R0:W5:Y:S02]  /*5ab0*/  LDG.E.LTC128B R174, desc[UR36][R4.64+0xc0] ;  /* 0x0000c02404ae7981 */ /* 0x000164000c1e1920 */
.L_x_201:
[----:B------:R-:W-:Y:S05]  /*5ac0*/  BSYNC B1 ;  /* 0x0000000000017941 */ /* 0x000fea0003800000 */
.L_x_200:
[----:B0----5:R-:W-:Y:S01]  /*5ad0*/  FMUL R3, R174, R155 ;  /* 0x0000009bae037220 */ /* 0x021fe20000400000 */
[----:B------:R-:W-:Y:S01]  /*5ae0*/  ISETP.GT.AND P2, PT, R0, 0x31, P0 ;  /* 0x000000310000780c */ /* 0x000fe20000744270 */
[----:B------:R-:W-:Y:S02]  /*5af0*/  BSSY B1, `(.L_x_202) ;  /* 0x0000005000017945 */ /* 0x000fe40003800000 */
[----:B------:R-:W-:-:S05]  /*5b00*/  FFMA R3, R48, R154, R3 ;  /* 0x0000009a30037223 */ /* 0x000fca0000000003 */
[----:B------:R0:W-:Y:S05]  /*5b10*/  @P3 STG.E desc[UR36][R6.64+0xc0], R3 ;  /* 0x0000c00306003986 */ /* 0x0001ea000c101924 */
[----:B------:R-:W-:Y:S05]  /*5b20*/  @!P2 BRA `(.L_x_203) ;  /* 0x000000000004a947 */ /* 0x000fea0003800000 */
[----:B------:R0:W5:Y:S02]  /*5b30*/  LDG.E.LTC128B R174, desc[UR36][R4.64+0xc4] ;  /* 0x0000c42404ae7981 */ /* 0x000164000c1e1920 */
.L_x_203:
[----:B------:R-:W-:Y:S05]  /*5b40*/  BSYNC B1 ;  /* 0x0000000000017941 */ /* 0x000fea0003800000 */
.L_x_202:
[----:B-----5:R-:W-:Y:S01]  /*5b50*/  FMUL R12, R174, R155 ;  /* 0x0000009bae0c7220 */ /* 0x020fe20000400000 */
[----:B------:R-:W-:Y:S01]  /*5b60*/  ISETP.GT.AND P3, PT, R0, 0x30, P1 ;  /* 0x000000300000780c */ /* 0x000fe20000f64270 */
[----:B------:R-:W-:Y:S02]  /*5b70*/  BSSY B1, `(.L_x_204) ;  /* 0x0000005000017945 */ /* 0x000fe40003800000 */
[----:B------:R-:W-:-:S05]  /*5b80*/  FFMA R49, R49, R154, R12 ;  /* 0x0000009a31317223 */ /* 0x000fca000000000c */
[----:B------:R0:W-:Y:S05]  /*5b90*/  @P2 STG.E desc[UR36][R6.64+0xc4], R49 ;  /* 0x0000c43106002986 */ /* 0x0001ea000c101924 */
[----:B------:R-:W-:Y:S05]  /*5ba0*/  @!P3 BRA `(.L_x_205) ;  /* 0x000000000004b947 */ /* 0x000fea0003800000 */
[----:B------:R0:W5:Y:S02]  /*5bb0*/  LDG.E.LTC128B R174, desc[UR36][R10.64+0xc0] ;  /* 0x0000c0240aae7981 */ /* 0x000164000c1e1920 */
.L_x_205:
[----:B------:R-:W-:Y:S05]  /*5bc0*/  BSYNC B1 ;  /* 0x0000000000017941 */ /* 0x000fea0003800000 */
.L_x_204:
[----:B0----5:R-:W-:Y:S01]  /*5bd0*/  FMUL R3, R174, R155 ;  /* 0x0000009bae037220 */ /* 0x021fe20000400000 */
[----:B------:R-:W-:Y:S01]  /*5be0*/  ISETP.GT.AND P2, PT, R0, 0x31, P1 ;  /* 0x000000310000780c */ /* 0x000fe20000f44270 */
[----:B------:R-:W-:Y:S02]  /*5bf0*/  BSSY B1, `(.L_x_206) ;  /* 0x0000005000017945 */ /* 0x000fe40003800000 */
[----:B------:R-:W-:-:S05]  /*5c00*/  FFMA R3, R50, R154, R3 ;  /* 0x0000009a32037223 */ /* 0x000fca0000000003 */
[----:B------:R0:W-:Y:S05]  /*5c10*/  @P3 STG.E desc[UR36][R8.64+0xc0], R3 ;  /* 0x0000c00308003986 */ /* 0x0001ea000c101924 */
[----:B------:R-:W-:Y:S05]  /*5c20*/  @!P2 BRA `(.L_x_207) ;  /* 0x000000000004a947 */ /* 0x000fea0003800000 */
[----:B------:R0:W5:Y:S02]  /*5c30*/  LDG.E.LTC128B R174, desc[UR36][R10.64+0xc4] ;  /* 0x0000c4240aae7981 */ /* 0x000164000c1e1920 */
.L_x_207:
[----:B------:R-:W-:Y:S05]  /*5c40*/  BSYNC B1 ;  /* 0x0000000000017941 */ /* 0x000fea0003800000 */
.L_x_206:
[----:B-----5:R-:W-:Y:S01]  /*5c50*/  FMUL R12, R174, R155 ;  /* 0x0000009bae0c7220 */ /* 0x020fe20000400000 */
[----:B------:R-:W-:Y:S01]  /*5c60*/  ISETP.GT.AND P3, PT, R0, 0x38, P0 ;  /* 0x000000380000780c */ /* 0x000fe20000764270 */
[----:B------:R-:W-:Y:S02]  /*5c70*/  BSSY B1, `(.L_x_208) ;  /* 0x0000005000017945 */ /* 0x000fe40003800000 */
[----:B------:R-:W-:-:S05]  /*5c80*/  FFMA R51, R51, R154, R12 ;  /* 0x0000009a33337223 */ /* 0x000fca000000000c */
[----:B------:R0:W-:Y:S05]  /*5c90*/  @P2 STG.E desc[UR36][R8.64+0xc4], R51 ;  /* 0x0000c43308002986 */ /* 0x0001ea000c101924 */
[----:B------:R-:W-:Y:S05]  /*5ca0*/  @!P3 BRA `(.L_x_209) ;  /* 0x000000000004b947 */ /* 0x000fea0003800000 */
[----:B------:R0:W5:Y:S02]  /*5cb0*/  LDG.E.LTC128B R174, desc[UR36][R4.64+0xe0] ;  /* 0x0000e02404ae7981 */ /* 0x000164000c1e1920 */
.L_x_209:
[----:B------:R-:W-:Y:S05]  /*5cc0*/  BSYNC B1 ;  /* 0x0000000000017941 */ /* 0x000fea0003800000 */
.L_x_208:
[----:B0----5:R-:W-:Y:S01]  /*5cd0*/  FMUL R3, R174, R155 ;  /* 0x0000009bae037220 */ /* 0x021fe20000400000 */
[----:B------:R-:W-:Y:S01]  /*5ce0*/  ISETP.GT.AND P2, PT, R0, 0x39, P0 ;  /* 0x000000390000780c */ /* 0x000fe20000744270 */
[----:B------:R-:W-:Y:S02]  /*5cf0*/  BSSY B1, `(.L_x_210) ;  /* 0x0000005000017945 */ /* 0x000fe40003800000 */
[----:B------:R-:W-:-:S05]  /*5d00*/  FFMA R3, R52, R154, R3 ;  /* 0x0000009a34037223 */ /* 0x000fca0000000003 */
[----:B------:R0:W-:Y:S05]  /*5d10*/  @P3 STG.E desc[UR36][R6.64+0xe0], R3 ;  /* 0x0000e00306003986 */ /* 0x0001ea000c101924 */
[----:B------:R-:W-:Y:S05]  /*5d20*/  @!P2 BRA `(.L_x_211) ;  /* 0x000000000004a947 */ /* 0x000fea0003800000 */
[----:B------:R0:W5:Y:S02]  /*5d30*/  LDG.E.LTC128B R174, desc[UR36][R4.64+0xe4] ;  /* 0x0000e42404ae7981 */ /* 0x000164000c1e1920 */
.L_x_211:
[----:B------:R-:W-:Y:S05]  /*5d40*/  BSYNC B1 ;  /* 0x0000000000017941 */ /* 0x000fea0003800000 */
.L_x_210:
[----:B-----5:R-:W-:Y:S01]  /*5d50*/  FMUL R12, R174, R155 ;  /* 0x0000009bae0c7220 */ /* 0x020fe20000400000 */
[----:B------:R-:W-:Y:S01]  /*5d60*/  ISETP.GT.AND P3, PT, R0, 0x38, P1 ;  /* 0x000000380000780c */ /* 0x000fe20000f64270 */
[----:B------:R-:W-:Y:S02]  /*5d70*/  BSSY B1, `(.L_x_212) ;  /* 0x0000005000017945 */ /* 0x000fe40003800000 */
[----:B------:R-:W-:-:S05]  /*5d80*/  FFMA R53, R53, R154, R12 ;  /* 0x0000009a35357223 */ /* 0x000fca000000000c */
[----:B------:R0:W-:Y:S05]  /*5d90*/  @P2 STG.E desc[UR36][R6.64+0xe4], R53 ;  /* 0x0000e43506002986 */ /* 0x0001ea000c101924 */
[----:B------:R-:W-:Y:S05]  /*5da0*/  @!P3 BRA `(.L_x_213) ;  /* 0x000000000004b947 */ /* 0x000fea0003800000 */
[----:B------:R0:W5:Y:S02]  /*5db0*/  LDG.E.LTC128B R174, desc[UR36][R10.64+0xe0] ;  /* 0x0000e0240aae7981 */ /* 0x000164000c1e1920 */
.L_x_213:
[----:B------:R-:W-:Y:S05]  /*5dc0*/  BSYNC B1 ;  /* 0x0000000000017941 */ /* 0x000fea0003800000 */
.L_x_212:
[----:B0----5:R-:W-:Y:S01]  /*5dd0*/  FMUL R3, R174, R155 ;  /* 0x0000009bae037220 */ /* 0x021fe20000400000 */
[----:B------:R-:W-:Y:S01]  /*5de0*/  ISETP.GT.AND P2, PT, R0, 0x39, P1 ;  /* 0x000000390000780c */ /* 0x000fe20000f44270 */
[----:B------:R-:W-:Y:S02]  /*5df0*/  BSSY B1, `(.L_x_214) ;  /* 0x0000005000017945 */ /* 0x000fe40003800000 */
[----:B------:R-:W-:-:S05]  /*5e00*/  FFMA R3, R54, R154, R3 ;  /* 0x0000009a36037223 */ /* 0x000fca0000000003 */
[----:B------:R0:W-:Y:S05]  /*5e10*/  @P3 STG.E desc[UR36][R8.64+0xe0], R3 ;  /* 0x0000e00308003986 */ /* 0x0001ea000c101924 */
[----:B------:R-:W-:Y:S05]  /*5e20*/  @!P2 BRA `(.L_x_215) ;  /* 0x000000000004a947 */ /* 0x000fea0003800000 */
[----:B------:R0:W5:Y:S02]  /*5e30*/  LDG.E.LTC128B R174, desc[UR36][R10.64+0xe4] ;  /* 0x0000e4240aae7981 */ /* 0x000164000c1e1920 */
.L_x_215:
[----:B------:R-:W-:Y:S05]  /*5e40*/  BSYNC B1 ;  /* 0x0000000000017941 */ /* 0x000fea0003800000 */
.L_x_214:
[----:B-----5:R-:W-:Y:S01]  /*5e50*/  FMUL R12, R174, R155 ;  /* 0x0000009bae0c7220 */ /* 0x020fe20000400000 */
[----:B------:R-:W-:Y:S01]  /*5e60*/  ISETP.GT.AND P3, PT, R0, 0x40, P0 ;  /* 0x000000400000780c */ /* 0x000fe20000764270 */
[----:B------:R-:W-:Y:S02]  /*5e70*/  BSSY B1, `(.L_x_216) ;  /* 0x0000005000017945 */ /* 0x000fe40003800000 */
[----:B------:R-:W-:-:S05]  /*5e80*/  FFMA R55, R55, R154, R12 ;  /* 0x0000009a37377223 */ /* 0x000fca000000000c */
[----:B------:R0:W-:Y:S05]  /*5e90*/  @P2 STG.E desc[UR36][R8.64+0xe4], R55 ;  /* 0x0000e43708002986 */ /* 0x0001ea000c101924 */
[----:B------:R-:W-:Y:S05]  /*5ea0*/  @!P3 BRA `(.L_x_217) ;  /* 0x000000000004b947 */ /* 0x000fea0003800000 */
[----:B------:R0:W5:Y:S02]  /*5eb0*/  LDG.E.LTC128B R174, desc[UR36][R4.64+0x100] ;  /* 0x0001002404ae7981 */ /* 0x000164000c1e1920 */
.L_x_217:
[----:B------:R-:W-:Y:S05]  /*5ec0*/  BSYNC B1 ;  /* 0x0000000000017941 */ /* 0x000fea0003800000 */
.L_x_216:
[----:B0----5:R-:W-:Y:S01]  /*5ed0*/  FMUL R3, R174, R155 ;  /* 0x0000009bae037220 */ /* 0x021fe20000400000 */
[----:B------:R-:W-:Y:S01]  /*5ee0*/  ISETP.GT.AND P2, PT, R0, 0x41, P0 ;  /* 0x000000410000780c */ /* 0x000fe20000744270 */
[----:B------:R-:W-:Y:S02]  /*5ef0*/  BSSY B1, `(.L_x_218) ;  /* 0x0000005000017945 */ /* 0x000fe40003800000 */
[----:B------:R-:W-:-:S05]  /*5f00*/  FFMA R3, R56, R154, R3 ;  /* 0x0000009a38037223 */ /* 0x000fca0000000003 */
[----:B------:R0:W-:Y:S05]  /*5f10*/  @P3 STG.E desc[UR36][R6.64+0x100], R3 ;  /* 0x0001000306003986 */ /* 0x0001ea000c101924 */
[----:B------:R-:W-:Y:S05]  /*5f20*/  @!P2 BRA `(.L_x_219) ;  /* 0x000000000004a947 */ /* 0x000fea0003800000 */
[----:B------:R0:W5:Y:S02]  /*5f30*/  LDG.E.LTC128B R174, desc[UR36][R4.64+0x104] ;  /* 0x0001042404ae7981 */ /* 0x000164000c1e1920 */
.L_x_219:
[----:B------:R-:W-:Y:S05]  /*5f40*/  BSYNC B1 ;  /* 0x0000000000017941 */ /* 0x000fea0003800000 */
.L_x_218:
[----:B-----5:R-:W-:Y:S01]  /*5f50*/  FMUL R12, R174, R155 ;  /* 0x0000009bae0c7220 */ /* 0x020fe20000400000 */
[----:B------:R-:W-:Y:S01]  /*5f60*/  ISETP.GT.AND P3, PT, R0, 0x40, P1 ;  /* 0x000000400000780c */ /* 0x000fe20000f64270 */
[----:B------:R-:W-:Y:S02]  /*5f70*/  BSSY B1, `(.L_x_220) ;  /* 0x0000005000017945 */ /* 0x000fe40003800000 */
[----:B------:R-:W-:-:S05]  /*5f80*/  FFMA R57, R57, R154, R12 ;  /* 0x0000009a39397223 */ /* 0x000fca000000000c */
[----:B------:R0:W-:Y:S05]  /*5f90*/  @P2 STG.E desc[UR36][R6.64+0x104], R57 ;  /* 0x0001043906002986 */ /* 0x0001ea000c101924 */
[----:B------:R-:W-:Y:S05]  /*5fa0*/  @!P3 BRA `(.L_x_221) ;  /* 0x000000000004b947 */ /* 0x000fea0003800000 */
[----:B------:R0:W5:Y:S02]  /*5fb0*/  LDG.E.LTC128B R174, desc[UR36][R10.64+0x100] ;  /* 0x000100240aae7981 */ /* 0x000164000c1e1920 */
.L_x_221:
[----:B------:R-:W-:Y:S05]  /*5fc0*/  BSYNC B1 ;  /* 0x0000000000017941 */ /* 0x000fea0003800000 */
.L_x_220:
[----:B0----5:R-:W-:Y:S01]  /*5fd0*/  FMUL R3, R174, R155 ;  /* 0x0000009bae037220 */ /* 0x021fe20000400000 */
[----:B------:R-:W-:Y:S01]  /*5fe0*/  ISETP.GT.AND P2, PT, R0, 0x41, P1 ;  /* 0x000000410000780c */ /* 0x000fe20000f44270 */
[----:B------:R-:W-:Y:S02]  /*5ff0*/  BSSY B1, `(.L_x_222) ;  /* 0x0000005000017945 */ /* 0x000fe40003800000 */
[----:B------:R-:W-:-:S05]  /*6000*/  FFMA R3, R58, R154, R3 ;  /* 0x0000009a3a037223 */ /* 0x000fca0000000003 */
[----:B------:R0:W-:Y:S05]  /*6010*/  @P3 STG.E desc[UR36][R8.64+0x100], R3 ;  /* 0x0001000308003986 */ /* 0x0001ea000c101924 */
[----:B------:R-:W-:Y:S05]  /*6020*/  @!P2 BRA `(.L_x_223) ;  /* 0x000000000004a947 */ /* 0x000fea0003800000 */
[----:B------:R0:W5:Y:S02]  /*6030*/  LDG.E.LTC128B R174, desc[UR36][R10.64+0x104] ;  /* 0x000104240aae7981 */ /* 0x000164000c1e1920 */
.L_x_223:
[----:B------:R-:W-:Y:S05]  /*6040*/  BSYNC B1 ;  /* 0x0000000000017941 */ /* 0x000fea0003800000 */
.L_x_222:
[----:B-----5:R-:W-:Y:S01]  /*6050*/  FMUL R12, R174, R155 ;  /* 0x0000009bae0c7220 */ /* 0x020fe20000400000 */
[----:B------:R-:W-:Y:S01]  /*6060*/  ISETP.GT.AND P3, PT, R0, 0x48, P0 ;  /* 0x000000480000780c */ /* 0x000fe20000764270 */
[----:B------:R-:W-:Y:S02]  /*6070*/  BSSY B1, `(.L_x_224) ;  /* 0x0000005000017945 */ /* 0x000fe40003800000 */
[----:B------:R-:W-:-:S05]  /*6080*/  FFMA R59, R59, R154, R12 ;  /* 0x0000009a3b3b7223 */ /* 0x000fca000000000c */
[----:B------:R0:W-:Y:S05]  /*6090*/  @P2 STG.E desc[UR36][R8.64+0x104], R59 ;  /* 0x0001043b08002986 */ /* 0x0001ea000c101924 */
[----:B------:R-:W-:Y:S05]  /*60a0*/  @!P3 BRA `(.L_x_225) ;  /* 0x000000000004b947 */ /* 0x000fea0003800000 */
[----:B------:R0:W5:Y:S02]  /*60b0*/  LDG.E.LTC128B R174, desc[UR36][R4.64+0x120] ;  /* 0x0001202404ae7981 */ /* 0x000164000c1e1920 */
.L_x_225:
[----:B------:R-:W-:Y:S05]  /*60c0*/  BSYNC B1 ;  /* 0x0000000000017941 */ /* 0x000fea0003800000 */
.L_x_224:
[----:B0----5:R-:W-:Y:S01]  /*60d0*/  FMUL R3, R174, R155 ;  /* 0x0000009bae037220 */ /* 0x021fe20000400000 */
[----:B------:R-:W-:Y:S01]  /*60e0*/  ISETP.GT.AND P2, PT, R0, 0x49, P0 ;  /* 0x000000490000780c */ /* 0x000fe20000744270 */
[----:B------:R-:W-:Y:S02]  /*60f0*/  BSSY B1, `(.L_x_226) ;  /* 0x0000005000017945 */ /* 0x000fe40003800000 */
[----:B------:R-:W-:-:S05]  /*6100*/  FFMA R3, R60, R154, R3 ;  /* 0x0000009a3c037223 */ /* 0x000fca0000000003 */
[----:B------:R0:W-:Y:S05]  /*6110*/  @P3 STG.E desc[UR36][R6.64+0x120], R3 ;  /* 0x0001200306003986 */ /* 0x0001ea000c101924 */
[----:B------:R-:W-:Y:S05]  /*6120*/  @!P2 BRA `(.L_x_227) ;  /* 0x000000000004a947 */ /* 0x000fea0003800000 */
[----:B------:R0:W5:Y:S02]  /*6130*/  LDG.E.LTC128B R174, desc[UR36][R4.64+0x124] ;  /* 0x0001242404ae7981 */ /* 0x000164000c1e1920 */
.L_x_227:
[----:B------:R-:W-:Y:S05]  /*6140*/  BSYNC B1 ;  /* 0x0000000000017941 */ /* 0x000fea0003800000 */
.L_x_226:
[----:B-----5:R-:W-:Y:S01]  /*6150*/  FMUL R12, R174, R155 ;  /* 0x0000009bae0c7220 */ /* 0x020fe20000400000 */
[----:B------:R-:W-:Y:S01]  /*6160*/  ISETP.GT.AND P3, PT, R0, 0x48, P1 ;  /* 0x000000480000780c */ /* 0x000fe20000f64270 */
[----:B------:R-:W-:Y:S02]  /*6170*/  BSSY B1, `(.L_x_228) ;  /* 0x0000005000017945 */ /* 0x000fe40003800000 */
[----:B------:R-:W-:-:S05]  /*6180*/  FFMA R61, R61, R154, R12 ;  /* 0x0000009a3d3d7223 */ /* 0x000fca000000000c */
[----:B------:R0:W-:Y:S05]  /*6190*/  @P2 STG.E desc[UR36][R6.64+0x124], R61 ;  /* 0x0001243d06002986 */ /* 0x0001ea000c101924 */
[----:B------:R-:W-:Y:S05]  /*61a0*/  @!P3 BRA `(.L_x_229) ;  /* 0x000000000004b947 */ /* 0x000fea0003800000 */
[----:B------:R0:W5:Y:S02]  /*61b0*/  LDG.E.LTC128B R174, desc[UR36][R10.64+0x120] ;  /* 0x000120240aae7981 */ /* 0x000164000c1e1920 */
.L_x_229:
[----:B------:R-:W-:Y:S05]  /*61c0*/  BSYNC B1 ;  /* 0x0000000000017941 */ /* 0x000fea0003800000 */
.L_x_228:
[----:B0----5:R-:W-:Y:S01]  /*61d0*/  FMUL R3, R174, R155 ;  /* 0x0000009bae037220 */ /* 0x021fe20000400000 */
[----:B------:R-:W-:Y:S01]  /*61e0*/  ISETP.GT.AND P2, PT, R0, 0x49, P1 ;  /* 0x000000490000780c */ /* 0x000fe20000f44270 */
[----:B------:R-:W-:Y:S02]  /*61f0*/  BSSY B1, `(.L_x_230) ;  /* 0x0000005000017945 */ /* 0x000fe40003800000 */
[----:B------:R-:W-:-:S05]  /*6200*/  FFMA R3, R62, R154, R3 ;  /* 0x0000009a3e037223 */ /* 0x000fca0000000003 */
[----:B------:R0:W-:Y:S05]  /*6210*/  @P3 STG.E desc[UR36][R8.64+0x120], R3 ;  /* 0x0001200308003986 */ /* 0x0001ea000c101924 */
[----:B------:R-:W-:Y:S05]  /*6220*/  @!P2 BRA `(.L_x_231) ;  /* 0x000000000004a947 */ /* 0x000fea0003800000 */
[----:B------:R0:W5:Y:S02]  /*6230*/  LDG.E.LTC128B R174, desc[UR36][R10.64+0x124] ;  /* 0x000124240aae7981 */ /* 0x000164000c1e1920 */
.L_x_231:
[----:B------:R-:W-:Y:S05]  /*6240*/  BSYNC B1 ;  /* 0x0000000000017941 */ /* 0x000fea0003800000 */
.L_x_230:
[----:B-----5:R-:W-:Y:S01]  /*6250*/  FMUL R12, R174, R155 ;  /* 0x0000009bae0c7220 */ /* 0x020fe20000400000 */
[----:B------:R-:W-:Y:S01]  /*6260*/  ISETP.GT.AND P3, PT, R0, 0x50, P0 ;  /* 0x000000500000780c */ /* 0x000fe20000764270 */
[----:B------:R-:W-:Y:S02]  /*6270*/  BSSY B1, `(.L_x_232) ;  /* 0x0000005000017945 */ /* 0x000fe40003800000 */
[----:B------:R-:W-:-:S05]  /*6280*/  FFMA R63, R63, R154, R12 ;  /* 0x0000009a3f3f7223 */ /* 0x000fca000000000c */
[----:B------:R0:W-:Y:S05]  /*6290*/  @P2 STG.E desc[UR36][R8.64+0x124], R63 ;  /* 0x0001243f08002986 */ /* 0x0001ea000c101924 */
[----:B------:R-:W-:Y:S05]  /*62a0*/  @!P3 BRA `(.L_x_233) ;  /* 0x000000000004b947 */ /* 0x000fea0003800000 */
[----:B------:R0:W5:Y:S02]  /*62b0*/  LDG.E.LTC128B R174, desc[UR36][R4.64+0x140] ;  /* 0x0001402404ae7981 */ /* 0x000164000c1e1920 */
.L_x_233:
[----:B------:R-:W-:Y:S05]  /*62c0*/  BSYNC B1 ;  /* 0x0000000000017941 */ /* 0x000fea0003800000 */
.L_x_232:
[----:B0----5:R-:W-:Y:S01]  /*62d0*/  FMUL R3, R174, R155 ;  /* 0x0000009bae037220 */ /* 0x021fe20000400000 */
[----:B------:R-:W-:Y:S01]  /*62e0*/  ISETP.GT.AND P2, PT, R0, 0x51, P0 ;  /* 0x000000510000780c */ /* 0x000fe20000744270 */
[----:B------:R-:W-:Y:S02]  /*62f0*/  BSSY B1, `(.L_x_234) ;  /* 0x0000005000017945 */ /* 0x000fe40003800000 */
[----:B------:R-:W-:-:S05]  /*6300*/  FFMA R3, R64, R154, R3 ;  /* 0x0000009a40037223 */ /* 0x000fca0000000003 */
[----:B------:R0:W-:Y:S05]  /*6310*/  @P3 STG.E desc[UR36][R6.64+0x140], R3 ;  /* 0x0001400306003986 */ /* 0x0001ea000c101924 */
[----:B------:R-:W-:Y:S05]  /*6320*/  @!P2 BRA `(.L_x_235) ;  /* 0x000000000004a947 */ /* 0x000fea0003800000 */
[----:B------:R0:W5:Y:S02]  /*6330*/  LDG.E.LTC128B R174, desc[UR36][R4.64+0x144] ;  /* 0x0001442404ae7981 */ /* 0x000164000c1e1920 */
.L_x_235:
[----:B------:R-:W-:Y:S05]  /*6340*/  BSYNC B1 ;  /* 0x0000000000017941 */ /* 0x000fea0003800000 */
.L_x_234:
[----:B-----5:R-:W-:Y:S01]  /*6350*/  FMUL R12, R174, R155 ;  /* 0x0000009bae0c7220 */ /* 0x020fe20000400000 */
[----:B------:R-:W-:Y:S01]  /*6360*/  ISETP.GT.AND P3, PT, R0, 0x50, P1 ;  /* 0x000000500000780c */ /* 0x000fe20000f64270 */
[----:B------:R-:W-:Y:S02]  /*6370*/  BSSY B1, `(.L_x_236) ;  /* 0x0000005000017945 */ /* 0x000fe40003800000 */
[----:B------:R-:W-:-:S05]  /*6380*/  FFMA R65, R65, R154, R12 ;  /* 0x0000009a41417223 */ /* 0x000fca000000000c */
[----:B------:R0:W-:Y:S05]  /*6390*/  @P2 STG.E desc[UR36][R6.64+0x144], R65 ;  /* 0x0001444106002986 */ /* 0x0001ea000c101924 */
[----:B------:R-:W-:Y:S05]  /*63a0*/  @!P3 BRA `(.L_x_237) ;  /* 0x000000000004b947 */ /* 0x000fea0003800000 */
[----:B------:R0:W5:Y:S02]  /*63b0*/  LDG.E.LTC128B R174, desc[UR36][R10.64+0x140] ;  /* 0x000140240aae7981 */ /* 0x000164000c1e1920 */
.L_x_237:
[----:B------:R-:W-:Y:S05]  /*63c0*/  BSYNC B1 ;  /* 0x0000000000017941 */ /* 0x000fea0003800000 */
.L_x_236:
[----:B0----5:R-:W-:Y:S01]  /*63d0*/  FMUL R3, R174, R155 ;  /* 0x0000009bae037220 */ /* 0x021fe20000400000 */
[----:B------:R-:W-:Y:S01]  /*63e0*/  ISETP.GT.AND P2, PT, R0, 0x51, P1 ;  /* 0x000000510000780c */ /* 0x000fe20000f44270 */
[----:B------:R-:W-:Y:S02]  /*63f0*/  BSSY B1, `(.L_x_238) ;  /* 0x0000005000017945 */ /* 0x000fe40003800000 */
[----:B------:R-:W-:-:S05]  /*6400*/  FFMA R3, R66, R154, R3 ;  /* 0x0000009a42037223 */ /* 0x000fca0000000003 */
[----:B------:R0:W-:Y:S05]  /*6410*/  @P3 STG.E desc[UR36][R8.64+0x140], R3 ;  /* 0x0001400308003986 */ /* 0x0001ea000c101924 */
[----:B------:R-:W-:Y:S05]  /*6420*/  @!P2 BRA `(.L_x_239) ;  /* 0x000000000004a947 */ /* 0x000fea0003800000 */
[----:B------:R0:W5:Y:S02]  /*6430*/  LDG.E.LTC128B R174, desc[UR36][R10.64+0x144] ;  /* 0x000144240aae7981 */ /* 0x000164000c1e1920 */
.L_x_239:
[----:B------:R-:W-:Y:S05]  /*6440*/  BSYNC B1 ;  /* 0x0000000000017941 */ /* 0x000fea0003800000 */
.L_x_238:
[----:B-----5:R-:W-:Y:S01]  /*6450*/  FMUL R12, R174, R155 ;  /* 0x0000009bae0c7220 */ /* 0x020fe20000400000 */
[----:B------:R-:W-:Y:S01]  /*6460*/  ISETP.GT.AND P3, PT, R0, 0x58, P0 ;  /* 0x000000580000780c */ /* 0x000fe20000764270 */
[----:B------:R-:W-:Y:S02]  /*6470*/  BSSY B1, `(.L_x_240) ;  /* 0x0000005000017945 */ /* 0x000fe40003800000 */
[----:B------:R-:W-:-:S05]  /*6480*/  FFMA R67, R67, R154, R12 ;  /* 0x0000009a43437223 */ /* 0x000fca000000000c */
[----:B------:R0:W-:Y:S05]  /*6490*/  @P2 STG.E desc[UR36][R8.64+0x144], R67 ;  /* 0x0001444308002986 */ /* 0x0001ea000c101924 */
[----:B------:R-:W-:Y:S05]  /*64a0*/  @!P3 BRA `(.L_x_241) ;  /* 0x000000000004b947 */ /* 0x000fea0003800000 */
[----:B------:R0:W5:Y:S02]  /*64b0*/  LDG.E.LTC128B R174, desc[UR36][R4.64+0x160] ;  /* 0x0001602404ae7981 */ /* 0x000164000c1e1920 */
.L_x_241:
[----:B------:R-:W-:Y:S05]  /*64c0*/  BSYNC B1 ;  /* 0x0000000000017941 */ /* 0x000fea0003800000 */
.L_x_240:
[----:B0----5:R-:W-:Y:S01]  /*64d0*/  FMUL R3, R174, R155 ;  /* 0x0000009bae037220 */ /* 0x021fe20000400000 */
[----:B------:R-:W-:Y:S01]  /*64e0*/  ISETP.GT.AND P2, PT, R0, 0x59, P0 ;  /* 0x000000590000780c */ /* 0x000fe20000744270 */
[----:B------:R-:W-:Y:S02]  /*64f0*/  BSSY B1, `(.L_x_242) ;  /* 0x0000005000017945 */ /* 0x000fe40003800000 */
[----:B------:R-:W-:-:S05]  /*6500*/  FFMA R3, R68, R154, R3 ;  /* 0x0000009a44037223 */ /* 0x000fca0000000003 */
[----:B------:R0:W-:Y:S05]  /*6510*/  @P3 STG.E desc[UR36][R6.64+0x160], R3 ;  /* 0x0001600306003986 */ /* 0x0001ea000c101924 */
[----:B------:R-:W-:Y:S05]  /*6520*/  @!P2 BRA `(.L_x_243) ;  /* 0x000000000004a947 */ /* 0x000fea0003800000 */
[----:B------:R0:W5:Y:S02]  /*6530*/  LDG.E.LTC128B R174, desc[UR36][R4.64+0x164] ;  /* 0x0001642404ae7981 */ /* 0x000164000c1e1920 */
.L_x_243:
[----:B------:R-:W-:Y:S05]  /*6540*/  BSYNC B1 ;  /* 0x0000000000017941 */ /* 0x000fea0003800000 */
.L_x_242:
[----:B-----5:R-:W-:Y:S01]  /*6550*/  FMUL R12, R174, R155 ;  /* 0x0000009bae0c7220 */ /* 0x020fe20000400000 */
[----:B------:R-:W-:Y:S01]  /*6560*/  ISETP.GT.AND P3, PT, R0, 0x58, P1 ;  /* 0x000000580000780c */ /* 0x000fe20000f64270 */
[----:B------:R-:W-:Y:S02]  /*6570*/  BSSY B1, `(.L_x_244) ;  /* 0x0000005000017945 */ /* 0x000fe40003800000 */
[----:B------:R-:W-:-:S05]  /*6580*/  FFMA R69, R69, R154, R12 ;  /* 0x0000009a45457223 */ /* 0x000fca000000000c */
[----:B------:R0:W-:Y:S05]  /*6590*/  @P2 STG.E desc[UR36][R6.64+0x164], R69 ;  /* 0x0001644506002986 */ /* 0x0001ea000c101924 */
[----:B------:R-:W-:Y:S05]  /*65a0*/  @!P3 BRA `(.L_x_245) ;  /* 0x000000000004b947 */ /* 0x000fea0003800000 */
[----:B------:R0:W5:Y:S02]  /*65b0*/  LDG.E.LTC128B R174, desc[UR36][R10.64+0x160] ;  /* 0x000160240aae7981 */ /* 0x000164000c1e1920 */
.L_x_245:
[----:B------:R-:W-:Y:S05]  /*65c0*/  BSYNC B1 ;  /* 0x0000000000017941 */ /* 0x000fea0003800000 */
.L_x_244:
[----:B0----5:R-:W-:Y:S01]  /*65d0*/  FMUL R3, R174, R155 ;  /* 0x0000009bae037220 */ /* 0x021fe20000400000 */
[----:B------:R-:W-:Y:S01]  /*65e0*/  ISETP.GT.AND P2, PT, R0, 0x59, P1 ;  /* 0x000000590000780c */ /* 0x000fe20000f44270 */
[----:B------:R-:W-:Y:S02]  /*65f0*/  BSSY B1, `(.L_x_246) ;  /* 0x0000005000017945 */ /* 0x000fe40003800000 */
[----:B------:R-:W-:-:S05]  /*6600*/  FFMA R3, R70, R154, R3 ;  /* 0x0000009a46037223 */ /* 0x000fca0000000003 */
[----:B------:R0:W-:Y:S05]  /*6610*/  @P3 STG.E desc[UR36][R8.64+0x160], R3 ;  /* 0x0001600308003986 */ /* 0x0001ea000c101924 */
[----:B------:R-:W-:Y:S05]  /*6620*/  @!P2 BRA `(.L_x_247) ;  /* 0x000000000004a947 */ /* 0x000fea0003800000 */
[----:B------:R0:W5:Y:S02]  /*6630*/  LDG.E.LTC128B R174, desc[UR36][R10.64+0x164] ;  /* 0x000164240aae7981 */ /* 0x000164000c1e1920 */
.L_x_247:
[----:B------:R-:W-:Y:S05]  /*6640*/  BSYNC B1 ;  /* 0x0000000000017941 */ /* 0x000fea0003800000 */
.L_x_246:
[----:B-----5:R-:W-:Y:S01]  /*6650*/  FMUL R12, R174, R155 ;  /* 0x0000009bae0c7220 */ /* 0x020fe20000400000 */
[----:B------:R-:W-:Y:S01]  /*6660*/  ISETP.GT.AND P3, PT, R0, 0x60, P0 ;  /* 0x000000600000780c */ /* 0x000fe20000764270 */
[----:B------:R-:W-:Y:S02]  /*6670*/  BSSY B1, `(.L_x_248) ;  /* 0x0000005000017945 */ /* 0x000fe40003800000 */
[----:B------:R-:W-:-:S05]  /*6680*/  FFMA R71, R71, R154, R12 ;  /* 0x0000009a47477223 */ /* 0x000fca000000000c */
[----:B------:R0:W-:Y:S05]  /*6690*/  @P2 STG.E desc[UR36][R8.64+0x164], R71 ;  /* 0x0001644708002986 */ /* 0x0001ea000c101924 */
[----:B------:R-:W-:Y:S05]  /*66a0*/  @!P3 BRA `(.L_x_249) ;  /* 0x000000000004b947 */ /* 0x000fea0003800000 */
[----:B------:R0:W5:Y:S02]  /*66b0*/  LDG.E.LTC128B R174, desc[UR36][R4.64+0x180] ;  /* 0x0001802404ae7981 */ /* 0x000164000c1e1920 */
.L_x_249:
[----:B------:R-:W-:Y:S05]  /*66c0*/  BSYNC B1 ;  /* 0x0000000000017941 */ /* 0x000fea0003800000 */
.L_x_248:
[----:B0----5:R-:W-:Y:S01]  /*66d0*/  FMUL R3, R174, R155 ;  /* 0x0000009bae037220 */ /* 0x021fe20000400000 */
[----:B------:R-:W-:Y:S01]  /*66e0*/  ISETP.GT.AND P2, PT, R0, 0x61, P0 ;  /* 0x000000610000780c */ /* 0x000fe20000744270 */
[----:B------:R-:W-:Y:S02]  /*66f0*/  BSSY B1, `(.L_x_250) ;  /* 0x0000005000017945 */ /* 0x000fe40003800000 */
[----:B------:R-:W-:-:S05]  /*6700*/  FFMA R3, R72, R154, R3 ;  /* 0x0000009a48037223 */ /* 0x000fca0000000003 */
[----:B------:R0:W-:Y:S05]  /*6710*/  @P3 STG.E desc[UR36][R6.64+0x180], R3 ;  /* 0x0001800306003986 */ /* 0x0001ea000c101924 */
[----:B------:R-:W-:Y:S05]  /*6720*/  @!P2 BRA `(.L_x_251) ;  /* 0x000000000004a947 */ /* 0x000fea0003800000 */
[----:B------:R0:W5:Y:S02]  /*6730*/  LDG.E.LTC128B R174, desc[UR36][R4.64+0x184] ;  /* 0x0001842404ae7981 */ /* 0x000164000c1e1920 */
.L_x_251:
[----:B------:R-:W-:Y:S05]  /*6740*/  BSYNC B1 ;  /* 0x0000000000017941 */ /* 0x000fea0003800000 */
.L_x_250:
[----:B-----5:R-:W-:Y:S01]  /*6750*/  FMUL R12, R174, R155 ;  /* 0x0000009bae0c7220 */ /* 0x020fe20000400000 */
[----:B------:R-:W-:Y:S01]  /*6760*/  ISETP.GT.AND P3, PT, R0, 0x60, P1 ;  /* 0x000000600000780c */ /* 0x000fe20000f64270 */
[----:B------:R-:W-:Y:S02]  /*6770*/  BSSY B1, `(.L_x_252) ;  /* 0x0000005000017945 */ /* 0x000fe40003800000 */
[----:B------:R-:W-:-:S05]  /*6780*/  FFMA R73, R73, R154, R12 ;  /* 0x0000009a49497223 */ /* 0x000fca000000000c */
[----:B------:R0:W-:Y:S05]  /*6790*/  @P2 STG.E desc[UR36][R6.64+0x184], R73 ;  /* 0x0001844906002986 */ /* 0x0001ea000c101924 */
[----:B------:R-:W-:Y:S05]  /*67a0*/  @!P3 BRA `(.L_x_253) ;  /* 0x000000000004b947 */ /* 0x000fea0003800000 */
[----:B------:R0:W5:Y:S02]  /*67b0*/  LDG.E.LTC128B R174, desc[UR36][R10.64+0x180] ;  /* 0x000180240aae7981 */ /* 0x000164000c1e1920 */
.L_x_253:
[----:B------:R-:W-:Y:S05]  /*67c0*/  BSYNC B1 ;  /* 0x0000000000017941 */ /* 0x000fea0003800000 */
.L_x_252:
[----:B0----5:R-:W-:Y:S01]  /*67d0*/  FMUL R3, R174, R155 ;  /* 0x0000009bae037220 */ /* 0x021fe20000400000 */
[----:B------:R-:W-:Y:S01]  /*67e0*/  ISETP.GT.AND P2, PT, R0, 0x61, P1 ;  /* 0x000000610000780c */ /* 0x000fe20000f44270 */
[----:B------:R-:W-:Y:S02]  /*67f0*/  BSSY B1, `(.L_x_254) ;  /* 0x0000005000017945 */ /* 0x000fe40003800000 */
[----:B------:R-:W-:-:S05]  /*6800*/  FFMA R3, R74, R154, R3 ;  /* 0x0000009a4a037223 */ /* 0x000fca0000000003 */
[----:B------:R0:W-:Y:S05]  /*6810*/  @P3 STG.E desc[UR36][R8.64+0x180], R3 ;  /* 0x0001800308003986 */ /* 0x0001ea000c101924 */
[----:B------:R-:W-:Y:S05]  /*6820*/  @!P2 BRA `(.L_x_255) ;  /* 0x000000000004a947 */ /* 0x000fea0003800000 */
[----:B------:R0:W5:Y:S02]  /*6830*/  LDG.E.LTC128B R174, desc[UR36][R10.64+0x184] ;  /* 0x000184240aae7981 */ /* 0x000164000c1e1920 */
.L_x_255:
[----:B------:R-:W-:Y:S05]  /*6840*/  BSYNC B1 ;  /* 0x0000000000017941 */ /* 0x000fea0003800000 */
.L_x_254:
[----:B-----5:R-:W-:Y:S01]  /*6850*/  FMUL R12, R174, R155 ;  /* 0x0000009bae0c7220 */ /* 0x020fe20000400000 */
[----:B------:R-:W-:Y:S01]  /*6860*/  ISETP.GT.AND P3, PT, R0, 0x68, P0 ;  /* 0x000000680000780c */ /* 0x000fe20000764270 */
[----:B------:R-:W-:Y:S02]  /*6870*/  BSSY B1, `(.L_x_256) ;  /* 0x0000005000017945 */ /* 0x000fe40003800000 */
[----:B------:R-:W-:-:S05]  /*6880*/  FFMA R75, R75, R154, R12 ;  /* 0x0000009a4b4b7223 */ /* 0x000fca000000000c */
[----:B------:R0:W-:Y:S05]  /*6890*/  @P2 STG.E desc[UR36][R8.64+0x184], R75 ;  /* 0x0001844b08002986 */ /* 0x0001ea000c101924 */
[----:B------:R-:W-:Y:S05]  /*68a0*/  @!P3 BRA `(.L_x_257) ;  /* 0x000000000004b947 */ /* 0x000fea0003800000 */
[----:B------:R0:W5:Y:S02]  /*68b0*/  LDG.E.LTC128B R174, desc[UR36][R4.64+0x1a0] ;  /* 0x0001a02404ae7981 */ /* 0x000164000c1e1920 */
.L_x_257:
[----:B------:R-:W-:Y:S05]  /*68c0*/  BSYNC B1 ;  /* 0x0000000000017941 */ /* 0x000fea0003800000 */
.L_x_256:
[----:B0----5:R-:W-:Y:S01]  /*68d0*/  FMUL R3, R174, R155 ;  /* 0x0000009bae037220 */ /* 0x021fe20000400000 */
[----:B------:R-:W-:Y:S01]  /*68e0*/  ISETP.GT.AND P2, PT, R0, 0x69, P0 ;  /* 0x000000690000780c */ /* 0x000fe20000744270 */
[----:B------:R-:W-:Y:S02]  /*68f0*/  BSSY B1, `(.L_x_258) ;  /* 0x0000005000017945 */ /* 0x000fe40003800000 */
[----:B------:R-:W-:-:S05]  /*6900*/  FFMA R3, R76, R154, R3 ;  /* 0x0000009a4c037223 */ /* 0x000fca0000000003 */
[----:B------:R0:W-:Y:S05]  /*6910*/  @P3 STG.E desc[UR36][R6.64+0x1a0], R3 ;  /* 0x0001a00306003986 */ /* 0x0001ea000c101924 */
[----:B------:R-:W-:Y:S05]  /*6920*/  @!P2 BRA `(.L_x_259) ;  /* 0x000000000004a947 */ /* 0x000fea0003800000 */
[----:B------:R0:W5:Y:S02]  /*6930*/  LDG.E.LTC128B R174, desc[UR36][R4.64+0x1a4] ;  /* 0x0001a42404ae7981 */ /* 0x000164000c1e1920 */
.L_x_259:
[----:B------:R-:W-:Y:S05]  /*6940*/  BSYNC B1 ;  /* 0x0000000000017941 */ /* 0x000fea0003800000 */
.L_x_258:
[----:B-----5:R-:W-:Y:S01]  /*6950*/  FMUL R12, R174, R155 ;  /* 0x0000009bae0c7220 */ /* 0x020fe20000400000 */
[----:B------:R-:W-:Y:S01]  /*6960*/  ISETP.GT.AND P3, PT, R0, 0x68, P1 ;  /* 0x000000680000780c */ /* 0x000fe20000f64270 */
[----:B------:R-:W-:Y:S02]  /*6970*/  BSSY B1, `(.L_x_260) ;  /* 0x0000005000017945 */ /* 0x000fe40003800000 */
[----:B------:R-:W-:-:S05]  /*6980*/  FFMA R77, R77, R154, R12 ;  /* 0x0000009a4d4d7223 */ /* 0x000fca000000000c */
[----:B------:R0:W-:Y:S05]  /*6990*/  @P2 STG.E desc[UR36][R6.64+0x1a4], R77 ;  /* 0x0001a44d06002986 */ /* 0x0001ea000c101924 */
[----:B------:R-:W-:Y:S05]  /*69a0*/  @!P3 BRA `(.L_x_261) ;  /* 0x000000000004b947 */ /* 0x000fea0003800000 */
[----:B------:R0:W5:Y:S02]  /*69b0*/  LDG.E.LTC128B R174, desc[UR36][R10.64+0x1a0] ;  /* 0x0001a0240aae7981 */ /* 0x000164000c1e1920 */
.L_x_261:
[----:B------:R-:W-:Y:S05]  /*69c0*/  BSYNC B1 ;  /* 0x0000000000017941 */ /* 0x000fea0003800000 */
.L_x_260:
[----:B0----5:R-:W-:Y:S01]  /*69d0*/  FMUL R3, R174, R155 ;  /* 0x0000009bae037220 */ /* 0x021fe20000400000 */
[----:B------:R-:W-:Y:S01]  /*69e0*/  ISETP.GT.AND P2, PT, R0, 0x69, P1 ;  /* 0x000000690000780c */ /* 0x000fe20000f44270 */
[----:B------:R-:W-:Y:S02]  /*69f0*/  BSSY B1, `(.L_x_262) ;  /* 0x0000005000017945 */ /* 0x000fe40003800000 */
[----:B------:R-:W-:-:S05]  /*6a00*/  FFMA R3, R78, R154, R3 ;  /* 0x0000009a4e037223 */ /* 0x000fca0000000003 */
[----:B------:R0:W-:Y:S05]  /*6a10*/  @P3 STG.E desc[UR36][R8.64+0x1a0], R3 ;  /* 0x0001a00308003986 */ /* 0x0001ea000c101924 */
[----:B------:R-:W-:Y:S05]  /*6a20*/  @!P2 BRA `(.L_x_263) ;  /* 0x000000000004a947 */ /* 0x000fea0003800000 */
[----:B------:R0:W5:Y:S02]  /*6a30*/  LDG.E.LTC128B R174, desc[UR36][R10.64+0x1a4] ;  /* 0x0001a4240aae7981 */ /* 0x000164000c1e1920 */
.L_x_263:
[----:B------:R-:W-:Y:S05]  /*6a40*/  BSYNC B1 ;  /* 0x0000000000017941 */ /* 0x000fea0003800000 */
.L_x_262:
[----:B-----5:R-:W-:Y:S01]  /*6a50*/  FMUL R12, R174, R155 ;  /* 0x0000009bae0c7220 */ /* 0x020fe20000400000 */
[----:B------:R-:W-:Y:S01]  /*6a60*/  ISETP.GT.AND P3, PT, R0, 0x70, P0 ;  /* 0x000000700000780c */ /* 0x000fe20000764270 */
[----:B------:R-:W-:Y:S02]  /*6a70*/  BSSY B1, `(.L_x_264) ;  /* 0x0000005000017945 */ /* 0x000fe40003800000 */
[----:B------:R-:W-:-:S05]  /*6a80*/  FFMA R79, R79, R154, R12 ;  /* 0x0000009a4f4f7223 */ /* 0x000fca000000000c */
[----:B------:R0:W-:Y:S05]  /*6a90*/  @P2 STG.E desc[UR36][R8.64+0x1a4], R79 ;  /* 0x0001a44f08002986 */ /* 0x0001ea000c101924 */
[----:B------:R-:W-:Y:S05]  /*6aa0*/  @!P3 BRA `(.L_x_265) ;  /* 0x000000000004b947 */ /* 0x000fea0003800000 */
[----:B------:R0:W5:Y:S02]  /*6ab0*/  LDG.E.LTC128B R174, desc[UR36][R4.64+0x1c0] ;  /* 0x0001c02404ae7981 */ /* 0x000164000c1e1920 */
.L_x_265:
[----:B------:R-:W-:Y:S05]  /*6ac0*/  BSYNC B1 ;  /* 0x0000000000017941 */ /* 0x000fea0003800000 */
.L_x_264:
[----:B0----5:R-:W-:Y:S01]  /*6ad0*/  FMUL R3, R174, R155 ;  /* 0x0000009bae037220 */ /* 0x021fe20000400000 */
[----:B------:R-:W-:Y:S01]  /*6ae0*/  ISETP.GT.AND P2, PT, R0, 0x71, P0 ;  /* 0x000000710000780c */ /* 0x000fe20000744270 */
[----:B------:R-:W-:Y:S02]  /*6af0*/  BSSY B1, `(.L_x_266) ;  /* 0x0000005000017945 */ /* 0x000fe40003800000 */
[----:B------:R-:W-:-:S05]  /*6b00*/  FFMA R3, R80, R154, R3 ;  /* 0x0000009a50037223 */ /* 0x000fca0000000003 */
[----:B------:R0:W-:Y:S05]  /*6b10*/  @P3 STG.E desc[UR36][R6.64+0x1c0], R3 ;  /* 0x0001c00306003986 */ /* 0x0001ea000c101924 */
[----:B------:R-:W-:Y:S05]  /*6b20*/  @!P2 BRA `(.L_x_267) ;  /* 0x000000000004a947 */ /* 0x000fea0003800000 */
[----:B------:R0:W5:Y:S02]  /*6b30*/  LDG.E.LTC128B R174, desc[UR36][R4.64+0x1c4] ;  /* 0x0001c42404ae7981 */ /* 0x000164000c1e1920 */
.L_x_267:
[----:B------:R-:W-:Y:S05]  /*6b40*/  BSYNC B1 ;  /* 0x0000000000017941 */ /* 0x000fea0003800000 */
.L_x_266:
[----:B-----5:R-:W-:Y:S01]  /*6b50*/  FMUL R12, R174, R155 ;  /* 0x0000009bae0c7220 */ /* 0x020fe20000400000 */
[----:B------:R-:W-:Y:S01]  /*6b60*/  ISETP.GT.AND P3, PT, R0, 0x70, P1 ;  /* 0x000000700000780c */ /* 0x000fe20000f64270 */
[----:B------:R-:W-:Y:S02]  /*6b70*/  BSSY B1, `(.L_x_268) ;  /* 0x0000005000017945 */ /* 0x000fe40003800000 */
[----:B------:R-:W-:-:S05]  /*6b80*/  FFMA R81, R81, R154, R12 ;  /* 0x0000009a51517223 */ /* 0x000fca000000000c */
[----:B------:R0:W-:Y:S05]  /*6b90*/  @P2 STG.E desc[UR36][R6.64+0x1c4], R81 ;  /* 0x0001c45106002986 */ /* 0x0001ea000c101924 */
[----:B------:R-:W-:Y:S05]  /*6ba0*/  @!P3 BRA `(.L_x_269) ;  /* 0x000000000004b947 */ /* 0x000fea0003800000 */
[----:B------:R0:W5:Y:S02]  /*6bb0*/  LDG.E.LTC128B R174, desc[UR36][R10.64+0x1c0] ;  /* 0x0001c0240aae7981 */ /* 0x000164000c1e1920 */
.L_x_269:
[----:B------:R-:W-:Y:S05]  /*6bc0*/  BSYNC B1 ;  /* 0x0000000000017941 */ /* 0x000fea0003800000 */
.L_x_268:
[----:B0----5:R-:W-:Y:S01]  /*6bd0*/  FMUL R3, R174, R155 ;  /* 0x0000009bae037220 */ /* 0x021fe20000400000 */
[----:B------:R-:W-:Y:S01]  /*6be0*/  ISETP.GT.AND P2, PT, R0, 0x71, P1 ;  /* 0x000000710000780c */ /* 0x000fe20000f44270 */
[----:B------:R-:W-:Y:S02]  /*6bf0*/  BSSY B1, `(.L_x_270) ;  /* 0x0000005000017945 */ /* 0x000fe40003800000 */
[----:B------:R-:W-:-:S05]  /*6c00*/  FFMA R3, R82, R154, R3 ;  /* 0x0000009a52037223 */ /* 0x000fca0000000003 */
[----:B------:R0:W-:Y:S05]  /*6c10*/  @P3 STG.E desc[UR36][R8.64+0x1c0], R3 ;  /* 0x0001c00308003986 */ /* 0x0001ea000c101924 */
[----:B------:R-:W-:Y:S05]  /*6c20*/  @!P2 BRA `(.L_x_271) ;  /* 0x000000000004a947 */ /* 0x000fea0003800000 */
[----:B------:R0:W5:Y:S02]  /*6c30*/  LDG.E.LTC128B R174, desc[UR36][R10.64+0x1c4] ;  /* 0x0001c4240aae7981 */ /* 0x000164000c1e1920 */
.L_x_271:
[----:B------:R-:W-:Y:S05]  /*6c40*/  BSYNC B1 ;  /* 0x0000000000017941 */ /* 0x000fea0003800000 */
.L_x_270:
[----:B-----5:R-:W-:Y:S01]  /*6c50*/  FMUL R12, R174, R155 ;  /* 0x0000009bae0c7220 */ /* 0x020fe20000400000 */
[----:B------:R-:W-:Y:S01]  /*6c60*/  ISETP.GT.AND P3, PT, R0, 0x78, P0 ;  /* 0x000000780000780c */ /* 0x000fe20000764270 */
[----:B------:R-:W-:Y:S02]  /*6c70*/  BSSY B1, `(.L_x_272) ;  /* 0x0000005000017945 */ /* 0x000fe40003800000 */
[----:B------:R-:W-:-:S05]  /*6c80*/  FFMA R83, R83, R154, R12 ;  /* 0x0000009a53537223 */ /* 0x000fca000000000c */
[----:B------:R0:W-:Y:S05]  /*6c90*/  @P2 STG.E desc[UR36][R8.64+0x1c4], R83 ;  /* 0x0001c45308002986 */ /* 0x0001ea000c101924 */
[----:B------:R-:W-:Y:S05]  /*6ca0*/  @!P3 BRA `(.L_x_273) ;  /* 0x000000000004b947 */ /* 0x000fea0003800000 */
[----:B------:R0:W5:Y:S02]  /*6cb0*/  LDG.E.LTC128B R174, desc[UR36][R4.64+0x1e0] ;  /* 0x0001e02404ae7981 */ /* 0x000164000c1e1920 */
.L_x_273:
[----:B------:R-:W-:Y:S05]  /*6cc0*/  BSYNC B1 ;  /* 0x0000000000017941 */ /* 0x000fea0003800000 */
.L_x_272:
[----:B0----5:R-:W-:Y:S01]  /*6cd0*/  FMUL R3, R174, R155 ;  /* 0x0000009bae037220 */ /* 0x021fe20000400000 */
[----:B------:R-:W-:Y:S01]  /*6ce0*/  ISETP.GT.AND P0, PT, R0, 0x79, P0 ;  /* 0x000000790000780c */ /* 0x000fe20000704270 */
[----:B------:R-:W-:Y:S02]  /*6cf0*/  BSSY B1, `(.L_x_274) ;  /* 0x0000005000017945 */ /* 0x000fe40003800000 */
[----:B------:R-:W-:-:S05]  /*6d00*/  FFMA R3, R84, R154, R3 ;  /* 0x0000009a54037223 */ /* 0x000fca0000000003 */
[----:B------:R0:W-:Y:S05]  /*6d10*/  @P3 STG.E desc[UR36][R6.64+0x1e0], R3 ;  /* 0x0001e00306003986 */ /* 0x0001ea000c101924 */
[----:B------:R-:W-:Y:S05]  /*6d20*/  @!P0 BRA `(.L_x_275) ;  /* 0x0000000000048947 */ /* 0x000fea0003800000 */
[----:B------:R0:W5:Y:S02]  /*6d30*/  LDG.E.LTC128B R174, desc[UR36][R4.64+0x1e4] ;  /* 0x0001e42404ae7981 */ /* 0x000164000c1e1920 */
.L_x_275:
[----:B------:R-:W-:Y:S05]  /*6d40*/  BSYNC B1 ;  /* 0x0000000000017941 */ /* 0x000fea0003800000 */
.L_x_274:
[----:B0-2--5:R-:W-:Y:S01]  /*6d50*/  FMUL R4, R174, R155 ;  /* 0x0000009bae047220 */ /* 0x025fe20000400000 */
[----:B------:R-:W-:Y:S01]  /*6d60*/  ISETP.GT.AND P2, PT, R0, 0x78, P1 ;  /* 0x000000780000780c */ /* 0x000fe20000f44270 */
[----:B------:R-:W-:Y:S02]  /*6d70*/  BSSY B1, `(.L_x_276) ;  /* 0x0000005000017945 */ /* 0x000fe40003800000 */
[----:B------:R-:W-:-:S05]  /*6d80*/  FFMA R85, R85, R154, R4 ;  /* 0x0000009a55557223 */ /* 0x000fca0000000004 */
[----:B------:R0:W-:Y:S05]  /*6d90*/  @P0 STG.E desc[UR36][R6.64+0x1e4], R85 ;  /* 0x0001e45506000986 */ /* 0x0001ea000c101924 */
[----:B------:R-:W-:Y:S05]  /*6da0*/  @!P2 BRA `(.L_x_277) ;  /* 0x000000000004a947 */ /* 0x000fea0003800000 */
[----:B------:R2:W5:Y:S02]  /*6db0*/  LDG.E.LTC128B R174, desc[UR36][R10.64+0x1e0] ;  /* 0x0001e0240aae7981 */ /* 0x000564000c1e1920 */
.L_x_277:
[----:B------:R-:W-:Y:S05]  /*6dc0*/  BSYNC B1 ;  /* 0x0000000000017941 */ /* 0x000fea0003800000 */
.L_x_276:
[----:B-----5:R-:W-:Y:S01]  /*6dd0*/  FMUL R3, R174, R155 ;  /* 0x0000009bae037220 */ /* 0x020fe20000400000 */
[----:B------:R-:W-:Y:S01]  /*6de0*/  @P2 IMAD.MOV.U32 R4, RZ, RZ, R8 ;  /* 0x000000ffff042224 */ /* 0x000fe200078e0008 */
[----:B------:R-:W-:Y:S01]  /*6df0*/  @P2 MOV R5, R9 ;  /* 0x0000000900052202 */ /* 0x000fe20000000f00 */
[----:B------:R-:W-:Y:S01]  /*6e00*/  BSSY B1, `(.L_x_278) ;  /* 0x0000006000017945 */ /* 0x000fe20003800000 */
[----:B------:R-:W-:Y:S01]  /*6e10*/  FFMA R3, R86, R154, R3 ;  /* 0x0000009a56037223 */ /* 0x000fe20000000003 */
[----:B------:R-:W-:-:S04]  /*6e20*/  ISETP.GT.AND P1, PT, R0, 0x79, P1 ;  /* 0x000000790000780c */ /* 0x000fc80000f24270 */
[----:B------:R0:W-:Y:S09]  /*6e30*/  @P2 STG.E desc[UR36][R4.64+0x1e0], R3 ;  /* 0x0001e00304002986 */ /* 0x0001f2000c101924 */
[----:B------:R-:W-:Y:S05]  /*6e40*/  @!P1 BRA `(.L_x_279) ;  /* 0x0000000000049947 */ /* 0x000fea0003800000 */
[----:B------:R0:W5:Y:S02]  /*6e50*/  LDG.E.LTC128B R174, desc[UR36][R10.64+0x1e4] ;  /* 0x0001e4240aae7981 */ /* 0x000164000c1e1920 */
.L_x_279:
[----:B------:R-:W-:Y:S05]  /*6e60*/  BSYNC B1 ;  /* 0x0000000000017941 */ /* 0x000fea0003800000 */
.L_x_278:
[----:B-----5:R-:W-:-:S04]  /*6e70*/  FMUL R174, R174, R155 ;  /* 0x0000009baeae7220 */ /* 0x020fc80000400000 */
[----:B------:R-:W-:Y:S01]  /*6e80*/  FFMA R87, R87, R154, R174 ;  /* 0x0000009a57577223 */ /* 0x000fe200000000ae */
[----:B------:R-:W-:Y:S06]  /*6e90*/  @!P1 BRA `(.L_x_280) ;  /* 0x0000001c002c9947 */ /* 0x000fec0003800000 */
[----:B------:R0:W-:Y:S01]  /*6ea0*/  STG.E desc[UR36][R8.64+0x1e4], R87 ;  /* 0x0001e45708007986 */ /* 0x0001e2000c101924 */
[----:B------:R-:W-:Y:S05]  /*6eb0*/  BRA `(.L_x_280) ;  /* 0x0000001c00247947 */ /* 0x000fea0003800000 */
.L_x_29:
[----:B------:R-:W-:Y:S01]  /*6ec0*/  ULDC.64 UR4, c[0x0][0x5c0] ;  /* 0x0001700000047ab9 */ /* 0x000fe20000000a00 */
[----:B------:R-:W-:Y:S01]  /*6ed0*/  ISETP.GT.AND P4, PT, R0, 0x1, P0 ;  /* 0x000000010000780c */ /* 0x000fe20000784270 */
[-C--:B------:R-:W-:Y:S01]  /*6ee0*/  FMUL R13, R88, R154.reuse ;  /* 0x0000009a580d7220 */ /* 0x080fe20000400000 */
[----:B------:R-:W-:Y:S01]  /*6ef0*/  LEA R8, P1, R168, UR4, 0x2 ;  /* 0x00000004a8087c11 */ /* 0x000fe2000f8210ff */
[----:B------:R-:W-:Y:S01]  /*6f00*/  IMAD.SHL.U32 R7, R4, 0x20, RZ ;  /* 0x0000002004077824 */ /* 0x000fe200078e00ff */
[----:B------:R-:W-:Y:S01]  /*6f10*/  ISETP.GT.AND P2, PT, R3, 0x8, PT ;  /* 0x000000080300780c */ /* 0x000fe20003f44270 */
[-C--:B------:R-:W-:Y:S01]  /*6f20*/  FMUL R89, R89, R154.reuse ;  /* 0x0000009a59597220 */ /* 0x080fe20000400000 */
[----:B------:R-:W-:Y:S01]  /*6f30*/  LEA.HI.X R9, R168, UR5, R171, 0x2, P1 ;  /* 0x00000005a8097c11 */ /* 0x000fe200088f14ab */
[-C--:B------:R-:W-:Y:S01]  /*6f40*/  FMUL R91, R91, R154.reuse ;  /* 0x0000009a5b5b7220 */ /* 0x080fe20000400000 */
[----:B------:R-:W-:Y:S01]  /*6f50*/  ISETP.GT.AND P1, PT, R0, RZ, P2 ;  /* 0x000000ff0000720c */ /* 0x000fe20001724270 */
[-C--:B------:R-:W-:Y:S01]  /*6f60*/  FMUL R15, R92, R154.reuse ;  /* 0x0000009a5c0f7220 */ /* 0x080fe20000400000 */
[----:B------:R-:W-:Y:S01]  /*6f70*/  SHF.L.U64.HI R6, R4, 0x5, R5 ;  /* 0x0000000504067819 */ /* 0x000fe20000010205 */
[----:B------:R0:W-:Y:S01]  /*6f80*/  @P3 STG.E desc[UR36][R8.64], R13 ;  /* 0x0000000d08003986 */ /* 0x0001e2000c101924 */
[C---:B------:R-:W-:Y:S01]  /*6f90*/  ISETP.GT.AND P3, PT, R0.reuse, 0x1, P2 ;  /* 0x000000010000780c */ /* 0x040fe20001764270 */
[----:B------:R-:W-:Y:S01]  /*6fa0*/  FMUL R93, R93, R154 ;  /* 0x0000009a5d5d7220 */ /* 0x000fe20000400000 */
[----:B------:R-:W-:Y:S01]  /*6fb0*/  IADD3 R10, P5, R7, R8, RZ ;  /* 0x00000008070a7210 */ /* 0x000fe20007fbe0ff */
[----:B------:R-:W-:Y:S01]  /*6fc0*/  @P4 STG.E desc[UR36][R8.64+0x4], R89 ;  /* 0x0000045908004986 */ /* 0x000fe2000c101924 */
[----:B------:R-:W-:Y:S01]  /*6fd0*/  ISETP.GT.AND P4, PT, R0, 0x8, P0 ;  /* 0x000000080000780c */ /* 0x000fe20000784270 */
[-C--:B------:R-:W-:Y:S01]  /*6fe0*/  FMUL R21, R94, R154.reuse ;  /* 0x0000009a5e157220 */ /* 0x080fe20000400000 */
[-C--:B------:R-:W-:Y:S01]  /*6ff0*/  FMUL R95, R95, R154.reuse ;  /* 0x0000009a5f5f7220 */ /* 0x080fe20000400000 */
[----:B------:R-:W-:Y:S01]  /*7000*/  IMAD.X R11, R6, 0x1, R9, P5 ;  /* 0x00000001060b7824 */ /* 0x000fe200028e0609 */
[----:B------:R-:W-:Y:S01]  /*7010*/  ISETP.GT.AND P5, PT, R0, 0x9, P0 ;  /* 0x000000090000780c */ /* 0x000fe200007a4270 */
[-C--:B------:R-:W-:Y:S01]  /*7020*/  FMUL R97, R97, R154.reuse ;  /* 0x0000009a61617220 */ /* 0x080fe20000400000 */
[-C--:B------:R-:W-:Y:S01]  /*7030*/  FMUL R99, R99, R154.reuse ;  /* 0x0000009a63637220 */ /* 0x080fe20000400000 */
[-C--:B0-----:R-:W-:Y:S01]  /*7040*/  FMUL R13, R90, R154.reuse ;  /* 0x0000009a5a0d7220 */ /* 0x081fe20000400000 */
[-C--:B------:R-:W-:Y:S01]  /*7050*/  FMUL R101, R101, R154.reuse ;  /* 0x0000009a65657220 */ /* 0x080fe20000400000 */
[-C--:B------:R-:W-:Y:S01]  /*7060*/  FMUL R103, R103, R154.reuse ;  /* 0x0000009a67677220 */ /* 0x080fe20000400000 */
[-C--:B------:R-:W-:Y:S01]  /*7070*/  FMUL R105, R105, R154.reuse ;  /* 0x0000009a69697220 */ /* 0x080fe20000400000 */
[-C--:B------:R-:W-:Y:S01]  /*7080*/  FMUL R107, R107, R154.reuse ;  /* 0x0000009a6b6b7220 */ /* 0x080fe20000400000 */
[----:B------:R0:W-:Y:S01]  /*7090*/  @P1 STG.E desc[UR36][R10.64], R13 ;  /* 0x0000000d0a001986 */ /* 0x0001e2000c101924 */
[C---:B------:R-:W-:Y:S01]  /*70a0*/  ISETP.GT.AND P1, PT, R0.reuse, 0x8, P2 ;  /* 0x000000080000780c */ /* 0x040fe20001724270 */
[-C--:B------:R-:W-:Y:S01]  /*70b0*/  FMUL R109, R109, R154.reuse ;  /* 0x0000009a6d6d7220 */ /* 0x080fe20000400000 */
[-C--:B------:R-:W-:Y:S01]  /*70c0*/  FMUL R111, R111, R154.reuse ;  /* 0x0000009a6f6f7220 */ /* 0x080fe20000400000 */
[----:B------:R-:W-:Y:S01]  /*70d0*/  @P3 STG.E desc[UR36][R10.64+0x4], R91 ;  /* 0x0000045b0a003986 */ /* 0x000fe2000c101924 */
[C---:B------:R-:W-:Y:S01]  /*70e0*/  ISETP.GT.AND P3, PT, R0.reuse, 0x9, P2 ;  /* 0x000000090000780c */ /* 0x040fe20001764270 */
[-C--:B------:R-:W-:Y:S01]  /*70f0*/  FMUL R113, R113, R154.reuse ;  /* 0x0000009a71717220 */ /* 0x080fe20000400000 */
[-C--:B------:R-:W-:Y:S01]  /*7100*/  FMUL R115, R115, R154.reuse ;  /* 0x0000009a73737220 */ /* 0x080fe20000400000 */
[----:B------:R1:W-:Y:S01]  /*7110*/  @P4 STG.E desc[UR36][R8.64+0x20], R15 ;  /* 0x0000200f08004986 */ /* 0x0003e2000c101924 */
[C---:B------:R-:W-:Y:S01]  /*7120*/  ISETP.GT.AND P4, PT, R0.reuse, 0x10, P0 ;  /* 0x000000100000780c */ /* 0x040fe20000784270 */
[-C--:B------:R-:W-:Y:S01]  /*7130*/  FMUL R117, R117, R154.reuse ;  /* 0x0000009a75757220 */ /* 0x080fe20000400000 */
[-C--:B------:R-:W-:Y:S01]  /*7140*/  FMUL R119, R119, R154.reuse ;  /* 0x0000009a77777220 */ /* 0x080fe20000400000 */
[----:B------:R-:W-:Y:S01]  /*7150*/  @P5 STG.E desc[UR36][R8.64+0x24], R93 ;  /* 0x0000245d08005986 */ /* 0x000fe2000c101924 */
[----:B------:R-:W-:Y:S01]  /*7160*/  ISETP.GT.AND P5, PT, R0, 0x11, P0 ;  /* 0x000000110000780c */ /* 0x000fe200007a4270 */
[-C--:B0-----:R-:W-:Y:S01]  /*7170*/  FMUL R13, R96, R154.reuse ;  /* 0x0000009a600d7220 */ /* 0x081fe20000400000 */
[-C--:B------:R-:W-:Y:S01]  /*7180*/  FMUL R121, R121, R154.reuse ;  /* 0x0000009a79797220 */ /* 0x080fe20000400000 */
[----:B------:R0:W-:Y:S01]  /*7190*/  @P1 STG.E desc[UR36][R10.64+0x20], R21 ;  /* 0x000020150a001986 */ /* 0x0001e2000c101924 */
[C---:B------:R-:W-:Y:S01]  /*71a0*/  ISETP.GT.AND P1, PT, R0.reuse, 0x10, P2 ;  /* 0x000000100000780c */ /* 0x040fe20001724270 */
[-C--:B------:R-:W-:Y:S01]  /*71b0*/  FMUL R123, R123, R154.reuse ;  /* 0x0000009a7b7b7220 */ /* 0x080fe20000400000 */
[-C--:B------:R-:W-:Y:S01]  /*71c0*/  FMUL R125, R125, R154.reuse ;  /* 0x0000009a7d7d7220 */ /* 0x080fe20000400000 */
[----:B------:R-:W-:Y:S01]  /*71d0*/  @P3 STG.E desc[UR36][R10.64+0x24], R95 ;  /* 0x0000245f0a003986 */ /* 0x000fe2000c101924 */
[----:B------:R-:W-:Y:S01]  /*71e0*/  ISETP.GT.AND P3, PT, R0, 0x11, P2 ;  /* 0x000000110000780c */ /* 0x000fe20001764270 */
[-C--:B-1----:R-:W-:Y:S01]  /*71f0*/  FMUL R15, R98, R154.reuse ;  /* 0x0000009a620f7220 */ /* 0x082fe20000400000 */
        /* <DEDUP_REMOVED lines=26> */
[----:B------:R-:W-:Y:S01]  /*73a0*/  ISETP.GT.AND P1, PT, R0, 0x20, P2 ;  /* 0x000000200000780c */ /* 0x000fe20001724270 */
[-C--:B------:R-:W-:Y:S01]  /*73b0*/  FMUL R147, R147, R154.reuse ;  /* 0x0000009a93937220 */ /* 0x080fe20000400000 */
[----:B------:R-:W-:Y:S01]  /*73c0*/  SHF.L.U32 R23, R4, 0x9, RZ ;  /* 0x0000000904177819 */ /* 0x000fe200000006ff */
[----:B------:R-:W-:Y:S01]  /*73d0*/  @P3 STG.E desc[UR36][R10.64+0x64], R103 ;  /* 0x000064670a003986 */ /* 0x000fe2000c101924 */
[----:B------:R-:W-:Y:S01]  /*73e0*/  ISETP.GT.AND P3, PT, R0, 0x21, P2 ;  /* 0x000000210000780c */ /* 0x000fe20001764270 */
[-C--:B-1----:R-:W-:Y:S01]  /*73f0*/  FMUL R21, R106, R154.reuse ;  /* 0x0000009a6a157220 */ /* 0x082fe20000400000 */
[-C--:B------:R-:W-:Y:S01]  /*7400*/  FMUL R149, R149, R154.reuse ;  /* 0x0000009a95957220 */ /* 0x080fe20000400000 */
[----:B------:R1:W-:Y:S01]  /*7410*/  @P4 STG.E desc[UR36][R8.64+0x80], R15 ;  /* 0x0000800f08004986 */ /* 0x0003e2000c101924 */
[----:B------:R-:W-:Y:S01]  /*7420*/  ISETP.GT.AND P4, PT, R0, 0x28, P0 ;  /* 0x000000280000780c */ /* 0x000fe20000784270 */
[-C--:B------:R-:W-:Y:S01]  /*7430*/  FMUL R151, R151, R154.reuse ;  /* 0x0000009a97977220 */ /* 0x080fe20000400000 */
[----:B------:R-:W-:Y:S01]  /*7440*/  SHF.L.U64.HI R5, R4, 0x9, R5 ;  /* 0x0000000904057819 */ /* 0x000fe20000010205 */
        /* <DEDUP_REMOVED lines=86> */
[----:B------:R-:W-:-:S02]  /*79b0*/  FMUL R87, R87, R154 ;  /* 0x0000009a57577220 */ /* 0x000fc40000400000 */
[----:B------:R-:W-:Y:S01]  /*79c0*/  @P3 STG.E desc[UR36][R10.64+0x124], R127 ;  /* 0x0001247f0a003986 */ /* 0x000fe2000c101924 */
[----:B------:R-:W-:Y:S01]  /*79d0*/  ISETP.GT.AND P3, PT, R0, 0x51, P2 ;  /* 0x000000510000780c */ /* 0x000fe20001764270 */
[----:B-1----:R-:W-:Y:S02]  /*79e0*/  FMUL R21, R130, R154 ;  /* 0x0000009a82157220 */ /* 0x002fe40000400000 */
[----:B------:R1:W-:Y:S01]  /*79f0*/  @P4 STG.E desc[UR36][R8.64+0x140], R15 ;  /* 0x0001400f08004986 */ /* 0x0003e2000c101924 */
[----:B------:R-:W-:-:S03]  /*7a00*/  ISETP.GT.AND P4, PT, R0, 0x58, P0 ;  /* 0x000000580000780c */ /* 0x000fc60000784270 */
[----:B------:R-:W-:Y:S01]  /*7a10*/  @P5 STG.E desc[UR36][R8.64+0x144], R129 ;  /* 0x0001448108005986 */ /* 0x000fe2000c101924 */
[----:B------:R-:W-:Y:S01]  /*7a20*/  ISETP.GT.AND P5, PT, R0, 0x59, P0 ;  /* 0x000000590000780c */ /* 0x000fe200007a4270 */
[----:B0-----:R-:W-:Y:S02]  /*7a30*/  FMUL R13, R132, R154 ;  /* 0x0000009a840d7220 */ /* 0x001fe40000400000 */
[----:B------:R0:W-:Y:S01]  /*7a40*/  @P1 STG.E desc[UR36][R10.64+0x140], R21 ;  /* 0x000140150a001986 */ /* 0x0001e2000c101924 */
[----:B------:R-:W-:-:S03]  /*7a50*/  ISETP.GT.AND P1, PT, R0, 0x58, P2 ;  /* 0x000000580000780c */ /* 0x000fc60001724270 */
        /* <DEDUP_REMOVED lines=32> */
[-C--:B-1----:R-:W-:Y:S02]  /*7c60*/  FMUL R15, R146, R154.reuse ;  /* 0x0000009a920f7220 */ /* 0x082fe40000400000 */
[----:B------:R1:W-:Y:S01]  /*7c70*/  @P4 STG.E desc[UR36][R8.64+0x1c0], R13 ;  /* 0x0001c00d08004986 */ /* 0x0003e2000c101924 */
[C---:B------:R-:W-:Y:S02]  /*7c80*/  ISETP.GT.AND P4, PT, R0.reuse, 0x78, P0 ;  /* 0x000000780000780c */ /* 0x040fe40000784270 */
[----:B------:R-:W-:Y:S01]  /*7c90*/  ISETP.GT.AND P0, PT, R0, 0x79, P0 ;  /* 0x000000790000780c */ /* 0x000fe20000704270 */
[----:B------:R-:W-:Y:S01]  /*7ca0*/  @P5 STG.E desc[UR36][R8.64+0x1c4], R145 ;  /* 0x0001c49108005986 */ /* 0x000fe2000c101924 */
[----:B0-----:R-:W-:-:S03]  /*7cb0*/  FMUL R21, R148, R154 ;  /* 0x0000009a94157220 */ /* 0x001fc60000400000 */
[----:B------:R0:W-:Y:S01]  /*7cc0*/  @P1 STG.E desc[UR36][R10.64+0x1c0], R15 ;  /* 0x0001c00f0a001986 */ /* 0x0001e2000c101924 */
[----:B------:R-:W-:-:S03]  /*7cd0*/  ISETP.GT.AND P1, PT, R3, 0x80, PT ;  /* 0x000000800300780c */ /* 0x000fc60003f24270 */
[----:B------:R-:W-:Y:S01]  /*7ce0*/  @P3 STG.E desc[UR36][R10.64+0x1c4], R147 ;  /* 0x0001c4930a003986 */ /* 0x000fe2000c101924 */
[C---:B------:R-:W-:Y:S02]  /*7cf0*/  ISETP.GT.AND P3, PT, R0.reuse, 0x78, P2 ;  /* 0x000000780000780c */ /* 0x040fe40001764270 */
[----:B------:R-:W-:Y:S01]  /*7d00*/  ISETP.GT.AND P2, PT, R0, 0x79, P2 ;  /* 0x000000790000780c */ /* 0x000fe20001744270 */
[----:B------:R-:W-:Y:S01]  /*7d10*/  @P4 STG.E desc[UR36][R8.64+0x1e0], R21 ;  /* 0x0001e01508004986 */ /* 0x000fe2000c101924 */
[----:B------:R-:W-:-:S03]  /*7d20*/  IADD3 R12, P4, P5, R7, R8, R23 ;  /* 0x00000008070c7210 */ /* 0x000fc60007d9e017 */
[----:B------:R2:W-:Y:S01]  /*7d30*/  @P0 STG.E desc[UR36][R8.64+0x1e4], R149 ;  /* 0x0001e49508000986 */ /* 0x0005e2000c101924 */
[----:B------:R-:W-:Y:S01]  /*7d40*/  ISETP.GT.AND P0, PT, R3, 0x88, PT ;  /* 0x000000880300780c */ /* 0x000fe20003f04270 */
[-C--:B------:R-:W-:Y:S01]  /*7d50*/  FMUL R3, R150, R154.reuse ;  /* 0x0000009a96037220 */ /* 0x080fe20000400000 */
[----:B-1----:R-:W-:Y:S01]  /*7d60*/  IADD3.X R13, R6, R9, R5, P4, P5 ;  /* 0x00000009060d7210 */ /* 0x002fe200027ea405 */
[----:B0-----:R-:W-:Y:S01]  /*7d70*/  FMUL R15, R24, R154 ;  /* 0x0000009a180f7220 */ /* 0x001fe20000400000 */
[C---:B------:R-:W-:Y:S02]  /*7d80*/  ISETP.GT.AND P4, PT, R0.reuse, RZ, P1 ;  /* 0x000000ff0000720c */ /* 0x040fe40000f84270 */
[----:B------:R-:W-:Y:S01]  /*7d90*/  IADD3 R4, P5, R23, R8, RZ ;  /* 0x0000000817047210 */ /* 0x000fe20007fbe0ff */
[----:B------:R0:W-:Y:S01]  /*7da0*/  @P3 STG.E desc[UR36][R10.64+0x1e0], R3 ;  /* 0x0001e0030a003986 */ /* 0x0001e2000c101924 */
[----:B------:R-:W-:-:S03]  /*7db0*/  ISETP.GT.AND P3, PT, R0, 0x1, P1 ;  /* 0x000000010000780c */ /* 0x000fc60000f64270 */
[----:B------:R-:W-:Y:S01]  /*7dc0*/  IMAD.X R5, R5, 0x1, R9, P5 ;  /* 0x0000000105057824 */ /* 0x000fe200028e0609 */
[----:B------:R1:W-:Y:S01]  /*7dd0*/  @P2 STG.E desc[UR36][R10.64+0x1e4], R151 ;  /* 0x0001e4970a002986 */ /* 0x0003e2000c101924 */
[C---:B------:R-:W-:Y:S02]  /*7de0*/  ISETP.GT.AND P2, PT, R0.reuse, RZ, P0 ;  /* 0x000000ff0000720c */ /* 0x040fe40000744270 */
[----:B------:R-:W-:Y:S02]  /*7df0*/  ISETP.GT.AND P5, PT, R0, 0x1, P0 ;  /* 0x000000010000780c */ /* 0x000fe400007a4270 */
[----:B------:R3:W-:Y:S01]  /*7e00*/  @P4 STG.E desc[UR36][R4.64], R15 ;  /* 0x0000000f04004986 */ /* 0x0007e2000c101924 */
[C---:B--2---:R-:W-:Y:S01]  /*7e10*/  IADD3 R8, P4, R7.reuse, R4, RZ ;  /* 0x0000000407087210 */ /* 0x044fe20007f9e0ff */
[----:B0-----:R-:W-:Y:S02]  /*7e20*/  FMUL R3, R26, R154 ;  /* 0x0000009a1a037220 */ /* 0x001fe40000400000 */
[----:B------:R-:W-:Y:S01]  /*7e30*/  @P3 STG.E desc[UR36][R4.64+0x4], R25 ;  /* 0x0000041904003986 */ /* 0x000fe2000c101924 */
[----:B------:R-:W-:Y:S01]  /*7e40*/  ISETP.GT.AND P3, PT, R0, 0x8, P1 ;  /* 0x000000080000780c */ /* 0x000fe20000f64270 */
[----:B------:R-:W-:Y:S01]  /*7e50*/  IMAD.X R9, R6, 0x1, R5, P4 ;  /* 0x0000000106097824 */ /* 0x000fe200020e0605 */
[----:B-1----:R-:W-:Y:S01]  /*7e60*/  IADD3 R10, P4, R7, R4, RZ ;  /* 0x00000004070a7210 */ /* 0x002fe20007f9e0ff */
[----:B------:R-:W-:-:S03]  /*7e70*/  FMUL R7, R28, R154 ;  /* 0x0000009a1c077220 */ /* 0x000fc60000400000 */
[----:B------:R0:W-:Y:S01]  /*7e80*/  @P2 STG.E desc[UR36][R8.64], R3 ;  /* 0x0000000308002986 */ /* 0x0001e2000c101924 */
[----:B------:R-:W-:Y:S01]  /*7e90*/  ISETP.GT.AND P2, PT, R0, 0x8, P0 ;  /* 0x000000080000780c */ /* 0x000fe20000744270 */
[-C--:B---3--:R-:W-:Y:S01]  /*7ea0*/  FMUL R15, R30, R154.reuse ;  /* 0x0000009a1e0f7220 */ /* 0x088fe20000400000 */
[----:B------:R-:W-:Y:S01]  /*7eb0*/  IADD3.X R11, R6, R5, RZ, P4, !PT ;  /* 0x00000005060b7210 */ /* 0x000fe200027fe4ff */
[----:B------:R1:W-:Y:S01]  /*7ec0*/  @P5 STG.E desc[UR36][R8.64+0x4], R27 ;  /* 0x0000041b08005986 */ /* 0x0003e2000c101924 */
[C---:B------:R-:W-:Y:S02]  /*7ed0*/  ISETP.GT.AND P5, PT, R0.reuse, 0x9, P1 ;  /* 0x000000090000780c */ /* 0x040fe40000fa4270 */
[C---:B------:R-:W-:Y:S01]  /*7ee0*/  ISETP.GT.AND P4, PT, R0.reuse, 0x11, P1 ;  /* 0x000000110000780c */ /* 0x040fe20000f84270 */
[----:B------:R-:W-:Y:S01]  /*7ef0*/  @P3 STG.E desc[UR36][R4.64+0x20], R7 ;  /* 0x0000200704003986 */ /* 0x000fe2000c101924 */
[----:B------:R-:W-:Y:S01]  /*7f00*/  ISETP.GT.AND P3, PT, R0, 0x9, P0 ;  /* 0x000000090000780c */ /* 0x000fe20000764270 */
[-C--:B0-----:R-:W-:Y:S01]  /*7f10*/  FMUL R3, R32, R154.reuse ;  /* 0x0000009a20037220 */ /* 0x081fe20000400000 */
[----:B-1----:R-:W-:-:S07]  /*7f20*/  FMUL R9, R34, R154 ;  /* 0x0000009a22097220 */ /* 0x002fce0000400000 */
[----:B------:R-:W-:Y:S01]  /*7f30*/  @P5 STG.E desc[UR36][R4.64+0x24], R29 ;  /* 0x0000241d04005986 */ /* 0x000fe2000c101924 */
[----:B------:R-:W-:-:S03]  /*7f40*/  ISETP.GT.AND P5, PT, R0, 0x10, P1 ;  /* 0x000000100000780c */ /* 0x000fc60000fa4270 */
[----:B------:R0:W-:Y:S01]  /*7f50*/  @P2 STG.E desc[UR36][R10.64+0x20], R15 ;  /* 0x0000200f0a002986 */ /* 0x0001e2000c101924 */
[----:B------:R-:W-:-:S03]  /*7f60*/  ISETP.GT.AND P2, PT, R0, 0x10, P0 ;  /* 0x000000100000780c */ /* 0x000fc60000744270 */
[----:B------:R-:W-:Y:S01]  /*7f70*/  @P3 STG.E desc[UR36][R12.64+0x24], R31 ;  /* 0x0000241f0c003986 */ /* 0x000fe2000c101924 */
[----:B------:R-:W-:-:S03]  /*7f80*/  ISETP.GT.AND P3, PT, R0, 0x11, P0 ;  /* 0x000000110000780c */ /* 0x000fc60000764270 */
[----:B------:R-:W-:Y:S01]  /*7f90*/  @P4 STG.E desc[UR36][R4.64+0x44], R33 ;  /* 0x0000442104004986 */ /* 0x000fe2000c101924 */
[----:B------:R-:W-:-:S03]  /*7fa0*/  ISETP.GT.AND P4, PT, R0, 0x18, P1 ;  /* 0x000000180000780c */ /* 0x000fc60000f84270 */
[----:B------:R1:W-:Y:S01]  /*7fb0*/  @P5 STG.E desc[UR36][R4.64+0x40], R3 ;  /* 0x0000400304005986 */ /* 0x0003e2000c101924 */
[----:B------:R-:W-:Y:S01]  /*7fc0*/  ISETP.GT.AND P5, PT, R0, 0x19, P1 ;  /* 0x000000190000780c */ /* 0x000fe20000fa4270 */
[----:B------:R-:W-:Y:S02]  /*7fd0*/  @P2 IMAD.MOV.U32 R6, RZ, RZ, R12 ;  /* 0x000000ffff062224 */ /* 0x000fe400078e000c */
[----:B0-----:R-:W-:Y:S01]  /*7fe0*/  FMUL R11, R36, R154 ;  /* 0x0000009a240b7220 */ /* 0x001fe20000400000 */
[----:B------:R-:W-:-:S05]  /*7ff0*/  @P2 IMAD.MOV.U32 R7, RZ, RZ, R13 ;  /* 0x000000ffff072224 */ /* 0x000fca00078e000d */
[----:B------:R0:W-:Y:S01]  /*8000*/  @P2 STG.E desc[UR36][R6.64+0x40], R9 ;  /* 0x0000400906002986 */ /* 0x0001e2000c101924 */
[----:B------:R-:W-:Y:S01]  /*8010*/  ISETP.GT.AND P2, PT, R0, 0x18, P0 ;  /* 0x000000180000780c */ /* 0x000fe20000744270 */
[----:B-1----:R-:W-:Y:S01]  /*8020*/  FMUL R3, R38, R154 ;  /* 0x0000009a26037220 */ /* 0x002fe20000400000 */
[----:B0-----:R-:W-:Y:S01]  /*8030*/  @P3 MOV R6, R12 ;  /* 0x0000000c00063202 */ /* 0x001fe20000000f00 */
[----:B------:R-:W-:Y:S02]  /*8040*/  @P3 IMAD.MOV.U32 R7, RZ, RZ, R13 ;  /* 0x000000ffff073224 */ /* 0x000fe400078e000d */
[----:B------:R-:W-:-:S03]  /*8050*/  FMUL R9, R40, R154 ;  /* 0x0000009a28097220 */ /* 0x000fc60000400000 */
[----:B------:R0:W-:Y:S01]  /*8060*/  @P3 STG.E desc[UR36][R6.64+0x44], R35 ;  /* 0x0000442306003986 */ /* 0x0001e2000c101924 */
[----:B------:R-:W-:-:S03]  /*8070*/  ISETP.GT.AND P3, PT, R0, 0x19, P0 ;  /* 0x000000190000780c */ /* 0x000fc60000764270 */
[----:B------:R1:W-:Y:S01]  /*8080*/  @P4 STG.E desc[UR36][R4.64+0x60], R11 ;  /* 0x0000600b04004986 */ /* 0x0003e2000c101924 */
[----:B------:R-:W-:-:S03]  /*8090*/  ISETP.GT.AND P4, PT, R0, 0x20, P1 ;  /* 0x000000200000780c */ /* 0x000fc60000f84270 */
[----:B------:R-:W-:Y:S01]  /*80a0*/  @P5 STG.E desc[UR36][R4.64+0x64], R37 ;  /* 0x0000642504005986 */ /* 0x000fe2000c101924 */
[----:B------:R-:W-:Y:S01]  /*80b0*/  ISETP.GT.AND P5, PT, R0, 0x21, P1 ;  /* 0x000000210000780c */ /* 0x000fe20000fa4270 */
[----:B0-----:R-:W-:Y:S01]  /*80c0*/  @P2 IMAD.MOV.U32 R6, RZ, RZ, R12 ;  /* 0x000000ffff062224 */ /* 0x001fe200078e000c */
[----:B------:R-:W-:Y:S01]  /*80d0*/  @P2 MOV R7, R13 ;  /* 0x0000000d00072202 */ /* 0x000fe20000000f00 */
[----:B-1----:R-:W-:-:S04]  /*80e0*/  FMUL R11, R42, R154 ;  /* 0x0000009a2a0b7220 */ /* 0x002fc80000400000 */
[----:B------:R0:W-:Y:S01]  /*80f0*/  @P2 STG.E desc[UR36][R6.64+0x60], R3 ;  /* 0x0000600306002986 */ /* 0x0001e2000c101924 */
[----:B------:R-:W-:Y:S01]  /*8100*/  ISETP.GT.AND P2, PT, R0, 0x20, P0 ;  /* 0x000000200000780c */ /* 0x000fe20000744270 */
[----:B0-----:R-:W-:Y:S02]  /*8110*/  @P3 IMAD.MOV.U32 R6, RZ, RZ, R12 ;  /* 0x000000ffff063224 */ /* 0x001fe400078e000c */
[----:B------:R-:W-:Y:S01]  /*8120*/  FMUL R3, R44, R154 ;  /* 0x0000009a2c037220 */ /* 0x000fe20000400000 */
[----:B------:R-:W-:-:S05]  /*8130*/  @P3 IMAD.MOV.U32 R7, RZ, RZ, R13 ;  /* 0x000000ffff073224 */ /* 0x000fca00078e000d */
[----:B------:R0:W-:Y:S01]  /*8140*/  @P3 STG.E desc[UR36][R6.64+0x64], R39 ;  /* 0x0000642706003986 */ /* 0x0001e2000c101924 */
[----:B------:R-:W-:-:S03]  /*8150*/  ISETP.GT.AND P3, PT, R0, 0x21, P0 ;  /* 0x000000210000780c */ /* 0x000fc60000764270 */
[----:B------:R1:W-:Y:S01]  /*8160*/  @P4 STG.E desc[UR36][R4.64+0x80], R9 ;  /* 0x0000800904004986 */ /* 0x0003e2000c101924 */
[----:B------:R-:W-:-:S03]  /*8170*/  ISETP.GT.AND P4, PT, R0, 0x28, P1 ;  /* 0x000000280000780c */ /* 0x000fc60000f84270 */
[----:B------:R-:W-:Y:S01]  /*8180*/  @P5 STG.E desc[UR36][R4.64+0x84], R41 ;  /* 0x0000842904005986 */ /* 0x000fe2000c101924 */
[----:B------:R-:W-:Y:S02]  /*8190*/  ISETP.GT.AND P5, PT, R0, 0x29, P1 ;  /* 0x000000290000780c */ /* 0x000fe40000fa4270 */
[----:B0-----:R-:W-:Y:S01]  /*81a0*/  @P2 MOV R6, R12 ;  /* 0x0000000c00062202 */ /* 0x001fe20000000f00 */
[----:B------:R-:W-:Y:S02]  /*81b0*/  @P2 IMAD.MOV.U32 R7, RZ, RZ, R13 ;  /* 0x000000ffff072224 */ /* 0x000fe400078e000d */
[----:B-1----:R-:W-:-:S03]  /*81c0*/  FMUL R9, R46, R154 ;  /* 0x0000009a2e097220 */ /* 0x002fc60000400000 */
[----:B------:R0:W-:Y:S01]  /*81d0*/  @P2 STG.E desc[UR36][R6.64+0x80], R11 ;  /* 0x0000800b06002986 */ /* 0x0001e2000c101924 */
[----:B------:R-:W-:Y:S01]  /*81e0*/  ISETP.GT.AND P2, PT, R0, 0x28, P0 ;  /* 0x000000280000780c */ /* 0x000fe20000744270 */
[----:B0-----:R-:W-:Y:S01]  /*81f0*/  @P3 IMAD.MOV.U32 R6, RZ, RZ, R12 ;  /* 0x000000ffff063224 */ /* 0x001fe200078e000c */
[----:B------:R-:W-:Y:S01]  /*8200*/  @P3 MOV R7, R13 ;  /* 0x0000000d00073202 */ /* 0x000fe20000000f00 */
[----:B------:R-:W-:-:S04]  /*8210*/  FMUL R11, R48, R154 ;  /* 0x0000009a300b7220 */ /* 0x000fc80000400000 */
[----:B------:R0:W-:Y:S01]  /*8220*/  @P3 STG.E desc[UR36][R6.64+0x84], R43 ;  /* 0x0000842b06003986 */ /* 0x0001e2000c101924 */
[----:B------:R-:W-:-:S03]  /*8230*/  ISETP.GT.AND P3, PT, R0, 0x29, P0 ;  /* 0x000000290000780c */ /* 0x000fc60000764270 */
[----:B------:R1:W-:Y:S01]  /*8240*/  @P4 STG.E desc[UR36][R4.64+0xa0], R3 ;  /* 0x0000a00304004986 */ /* 0x0003e2000c101924 */
[----:B------:R-:W-:-:S03]  /*8250*/  ISETP.GT.AND P4, PT, R0, 0x30, P1 ;  /* 0x000000300000780c */ /* 0x000fc60000f84270 */
[----:B------:R-:W-:Y:S01]  /*8260*/  @P5 STG.E desc[UR36][R4.64+0xa4], R45 ;  /* 0x0000a42d04005986 */ /* 0x000fe2000c101924 */
[----:B------:R-:W-:Y:S01]  /*8270*/  ISETP.GT.AND P5, PT, R0, 0x31, P1 ;  /* 0x000000310000780c */ /* 0x000fe20000fa4270 */
[----:B0-----:R-:W-:Y:S02]  /*8280*/  @P2 IMAD.MOV.U32 R6, RZ, RZ, R12 ;  /* 0x000000ffff062224 */ /* 0x001fe400078e000c */
[----:B------:R-:W-:Y:S02]  /*8290*/  @P2 IMAD.MOV.U32 R7, RZ, RZ, R13 ;  /* 0x000000ffff072224 */ /* 0x000fe400078e000d */
[----:B-1----:R-:W-:-:S03]  /*82a0*/  FMUL R3, R50, R154 ;  /* 0x0000009a32037220 */ /* 0x002fc60000400000 */
[----:B------:R0:W-:Y:S01]  /*82b0*/  @P2 STG.E desc[UR36][R6.64+0xa0], R9 ;  /* 0x0000a00906002986 */ /* 0x0001e2000c101924 */
[----:B------:R-:W-:Y:S02]  /*82c0*/  ISETP.GT.AND P2, PT, R0, 0x30, P0 ;  /* 0x000000300000780c */ /* 0x000fe40000744270 */
        /* <DEDUP_REMOVED lines=118> */
[C---:B------:R-:W-:Y:S02]  /*8a30*/  ISETP.GT.AND P4, PT, R0.reuse, 0x71, P0 ;  /* 0x000000710000780c */ /* 0x040fe40000784270 */
[C---:B------:R-:W-:Y:S01]  /*8a40*/  ISETP.GT.AND P0, PT, R0.reuse, 0x79, P0 ;  /* 0x000000790000780c */ /* 0x040fe20000704270 */
[----:B------:R-:W-:Y:S01]  /*8a50*/  @P2 STG.E desc[UR36][R4.64+0x1c4], R81 ;  /* 0x0001c45104002986 */ /* 0x000fe2000c101924 */
[C---:B------:R-:W-:Y:S02]  /*8a60*/  ISETP.GT.AND P2, PT, R0.reuse, 0x78, P1 ;  /* 0x000000780000780c */ /* 0x040fe40000f44270 */
[----:B------:R-:W-:-:S03]  /*8a70*/  ISETP.GT.AND P1, PT, R0, 0x79, P1 ;  /* 0x000000790000780c */ /* 0x000fc60000f24270 */
[----:B0-----:R-:W-:Y:S01]  /*8a80*/  @P3 MOV R6, R12 ;  /* 0x0000000c00063202 */ /* 0x001fe20000000f00 */
[----:B------:R-:W-:Y:S02]  /*8a90*/  @P3 IMAD.MOV.U32 R7, RZ, RZ, R13 ;  /* 0x000000ffff073224 */ /* 0x000fe400078e000d */
[----:B-1----:R-:W-:-:S03]  /*8aa0*/  FMUL R11, R86, R154 ;  /* 0x0000009a560b7220 */ /* 0x002fc60000400000 */
[----:B------:R0:W-:Y:S02]  /*8ab0*/  @P3 STG.E desc[UR36][R6.64+0x1c0], R3 ;  /* 0x0001c00306003986 */ /* 0x0001e4000c101924 */
[----:B0-----:R-:W-:Y:S01]  /*8ac0*/  @P4 MOV R6, R12 ;  /* 0x0000000c00064202 */ /* 0x001fe20000000f00 */
[----:B------:R-:W-:-:S05]  /*8ad0*/  @P4 IMAD.MOV.U32 R7, RZ, RZ, R13 ;  /* 0x000000ffff074224 */ /* 0x000fca00078e000d */
[----:B------:R-:W-:Y:S04]  /*8ae0*/  @P4 STG.E desc[UR36][R6.64+0x1c4], R83 ;  /* 0x0001c45306004986 */ /* 0x000fe8000c101924 */
[----:B------:R-:W-:Y:S04]  /*8af0*/  @P2 STG.E desc[UR36][R4.64+0x1e0], R9 ;  /* 0x0001e00904002986 */ /* 0x000fe8000c101924 */
[----:B------:R0:W-:Y:S02]  /*8b00*/  @P1 STG.E desc[UR36][R4.64+0x1e4], R85 ;  /* 0x0001e45504001986 */ /* 0x0001e4000c101924 */
[----:B0-----:R-:W-:Y:S01]  /*8b10*/  @P5 MOV R4, R12 ;  /* 0x0000000c00045202 */ /* 0x001fe20000000f00 */
[----:B------:R-:W-:-:S05]  /*8b20*/  @P5 IMAD.MOV.U32 R5, RZ, RZ, R13 ;  /* 0x000000ffff055224 */ /* 0x000fca00078e000d */
[----:B------:R0:W-:Y:S04]  /*8b30*/  @P5 STG.E desc[UR36][R4.64+0x1e0], R11 ;  /* 0x0001e00b04005986 */ /* 0x0001e8000c101924 */
[----:B------:R0:W-:Y:S02]  /*8b40*/  @P0 STG.E desc[UR36][R12.64+0x1e4], R87 ;  /* 0x0001e4570c000986 */ /* 0x0001e4000c101924 */
.L_x_280:
[----:B------:R-:W-:Y:S05]  /*8b50*/  BSYNC B0 ;  /* 0x0000000000007941 */ /* 0x000fea0003800000 */
.L_x_28:
[----:B------:R-:W-:Y:S01]  /*8b60*/  ULDC UR4, c[0x0][0xc] ;  /* 0x0000030000047ab9 */ /* 0x000fe20000000800 */
[----:B------:R-:W-:Y:S01]  /*8b70*/  ULDC UR5, c[0x0][0x10] ;  /* 0x0000040000057ab9 */ /* 0x000fe20000000800 */
[----:B0-----:R-:W0:Y:S01]  /*8b80*/  LDC R3, c[0x0][0x14] ;  /* 0x00000500ff037b82 */ /* 0x001e220000000800 */
[----:B------:R-:W-:Y:S01]  /*8b90*/  UIMAD.WIDE.U32 UR4, UR4, UR5, URZ ;  /* 0x00000005040472a5 */ /* 0x000fe2000f8e003f */
[----:B------:R-:W-:Y:S01]  /*8ba0*/  PRMT R0, RZ, 0x7610, R0 ;  /* 0x00007610ff007816 */ /* 0x000fe20000000000 */
[----:B------:R-:W-:Y:S01]  /*8bb0*/  IMAD.MOV.U32 R153, RZ, RZ, -0x1 ;  /* 0xffffffffff997424 */ /* 0x000fe200078e00ff */
[----:B------:R-:W-:-:S03]  /*8bc0*/  MOV R23, 0xffffffff ;  /* 0xffffffff00177802 */ /* 0x000fc60000000f00 */
[----:B0-----:R-:W-:-:S04]  /*8bd0*/  IMAD.WIDE.U32 R16, R3, UR4, R16 ;  /* 0x0000000403107c25 */ /* 0x001fc8000f8e0010 */
[----:B------:R-:W-:Y:S01]  /*8be0*/  IMAD R3, R3, UR5, RZ ;  /* 0x0000000503037c24 */ /* 0x000fe2000f8e02ff */
[----:B------:R-:W-:Y:S02]  /*8bf0*/  ULDC.64 UR4, c[0x0][0x650] ;  /* 0x0001940000047ab9 */ /* 0x000fe40000000a00 */
[----:B------:R-:W-:Y:S02]  /*8c00*/  ISETP.GE.U32.AND P0, PT, R16, UR4, PT ;  /* 0x0000000410007c0c */ /* 0x000fe4000bf06070 */
[----:B------:R-:W-:-:S04]  /*8c10*/  IADD3 R17, R17, R3, RZ ;  /* 0x0000000311117210 */ /* 0x000fc80007ffe0ff */
[----:B------:R-:W-:-:S13]  /*8c20*/  ISETP.GE.U32.AND.EX P0, PT, R17, UR5, PT, P0 ;  /* 0x0000000511007c0c */ /* 0x000fda000bf06100 */
[----:B------:R-:W-:Y:S05]  /*8c30*/  @P0 BRA `(.L_x_281) ;  /* 0x0000000400640947 */ /* 0x000fea0003800000 */
[----:B------:R-:W0:Y:S01]  /*8c40*/  S2R R12, SR_CTAID.X ;  /* 0x00000000000c7919 */ /* 0x000e220000002500 */
[----:B--2---:R-:W2:Y:S01]  /*8c50*/  LDC.64 R10, c[0x0][0x628] ;  /* 0x00018a00ff0a7b82 */ /* 0x004ea20000000a00 */
[----:B------:R-:W-:Y:S01]  /*8c60*/  ULDC UR4, c[0x0][0x150] ;  /* 0x0000540000047ab9 */ /* 0x000fe20000000800 */
[----:B------:R-:W-:Y:S01]  /*8c70*/  IMAD.MOV.U32 R8, RZ, RZ, R16 ;  /* 0x000000ffff087224 */ /* 0x000fe200078e0010 */
[----:B------:R-:W0:Y:S01]  /*8c80*/  S2R R24, SR_CTAID.Y ;  /* 0x0000000000187919 */ /* 0x000e220000002600 */
[----:B------:R-:W-:-:S04]  /*8c90*/  MOV R9, R17 ;  /* 0x0000001100097202 */ /* 0x000fc80000000f00 */
[----:B------:R-:W1:Y:S08]  /*8ca0*/  LDC R21, c[0x0][0x144] ;  /* 0x00005100ff157b82 */ /* 0x000e700000000800 */
[----:B------:R-:W1:Y:S08]  /*8cb0*/  LDC R0, c[0x0][0x630] ;  /* 0x00018c00ff007b82 */ /* 0x000e700000000800 */
[----:B------:R-:W1:Y:S01]  /*8cc0*/  LDC.64 R14, c[0x0][0x620] ;  /* 0x00018800ff0e7b82 */ /* 0x000e620000000a00 */
[----:B--2---:R-:W-:-:S04]  /*8cd0*/  ISETP.NE.U32.AND P0, PT, R10, RZ, PT ;  /* 0x000000ff0a00720c */ /* 0x004fc80003f05070 */
[----:B------:R-:W-:Y:S02]  /*8ce0*/  ISETP.NE.AND.EX P0, PT, R11, RZ, PT, P0 ;  /* 0x000000ff0b00720c */ /* 0x000fe40003f05300 */
[----:B0-----:R-:W-:-:S05]  /*8cf0*/  I2FP.F32.U32 R3, R12 ;  /* 0x0000000c00037245 */ /* 0x001fca0000201000 */
[----:B------:R-:W-:-:S04]  /*8d00*/  FMUL R3, R3, UR4 ;  /* 0x0000000403037c20 */ /* 0x000fc80008400000 */
[----:B------:R0:W2:Y:S02]  /*8d10*/  F2I.U32.TRUNC.NTZ R20, R3 ;  /* 0x0000000300147305 */ /* 0x0000a4000020f000 */
[----:B------:R-:W-:Y:S05]  /*8d20*/  @!P0 BRA `(.L_x_282) ;  /* 0x0000000000288947 */ /* 0x000fea0003800000 */
[----:B0-----:R-:W0:Y:S02]  /*8d30*/  LDC R3, c[0x0][0x634] ;  /* 0x00018d00ff037b82 */ /* 0x001e240000000800 */
[----:B0-----:R-:W-:-:S05]  /*8d40*/  IADD3 R3, P0, R16, R3, RZ ;  /* 0x0000000310037210 */ /* 0x001fca0007f1e0ff */
[----:B------:R-:W-:-:S04]  /*8d50*/  IMAD.X R13, RZ, RZ, R17, P0 ;  /* 0x000000ffff0d7224 */ /* 0x000fc800000e0611 */
[----:B------:R-:W-:-:S04]  /*8d60*/  IMAD.WIDE.U32 R4, R13, R10, RZ ;  /* 0x0000000a0d047225 */ /* 0x000fc800078e00ff */
[----:B---3--:R-:W-:-:S04]  /*8d70*/  IMAD.WIDE.U32 R6, P0, R3, R11, R4 ;  /* 0x0000000b03067225 */ /* 0x008fc80007800004 */
[----:B------:R-:W-:Y:S01]  /*8d80*/  IMAD.WIDE.U32 R4, R3, R10, RZ ;  /* 0x0000000a03047225 */ /* 0x000fe200078e00ff */
[----:B------:R-:W-:-:S03]  /*8d90*/  IADD3.X R9, RZ, RZ, RZ, P0, !PT ;  /* 0x000000ffff097210 */ /* 0x000fc600007fe4ff */
[----:B------:R-:W-:Y:S01]  /*8da0*/  IMAD.MOV.U32 R8, RZ, RZ, R7 ;  /* 0x000000ffff087224 */ /* 0x000fe200078e0007 */
[----:B------:R-:W-:-:S05]  /*8db0*/  IADD3 RZ, P0, R5, R6, RZ ;  /* 0x0000000605ff7210 */ /* 0x000fca0007f1e0ff */
[----:B------:R-:W-:-:S08]  /*8dc0*/  IMAD.WIDE.U32.X R8, R13, R11, R8, P0 ;  /* 0x0000000b0d087225 */ /* 0x000fd000000e0408 */
.L_x_282:
[----:B---3--:R-:W3:Y:S01]  /*8dd0*/  LDC.64 R28, c[0x0][0x640] ;  /* 0x00019000ff1c7b82 */ /* 0x008ee20000000a00 */
[-CC-:B-1----:R-:W-:Y:S01]  /*8de0*/  SHF.R.U64 R23, R8, R0.reuse, R9.reuse ;  /* 0x0000000008177219 */ /* 0x182fe20000001209 */
[----:B--2---:R-:W-:Y:S01]  /*8df0*/  IMAD.MOV R20, RZ, RZ, -R20 ;  /* 0x000000ffff147224 */ /* 0x004fe200078e0a14 */
[----:B------:R-:W-:Y:S01]  /*8e00*/  SHF.R.U32.HI R0, RZ, R0, R9 ;  /* 0x00000000ff007219 */ /* 0x000fe20000011609 */
[----:B------:R-:W-:Y:S01]  /*8e10*/  ULDC UR4, c[0x0][0x154] ;  /* 0x0000550000047ab9 */ /* 0x000fe20000000800 */
[----:B0-----:R-:W-:Y:S01]  /*8e20*/  IADD3 R3, P0, RZ, -R23, RZ ;  /* 0x80000017ff037210 */ /* 0x001fe20007f1e0ff */
[----:B------:R-:W-:Y:S01]  /*8e30*/  IMAD R21, R21, R20, R12 ;  /* 0x0000001415157224 */ /* 0x000fe200078e020c */
[----:B------:R-:W-:Y:S01]  /*8e40*/  MOV R7, 0x1 ;  /* 0x0000000100077802 */ /* 0x000fe20000000f00 */
[----:B------:R-:W0:Y:S01]  /*8e50*/  LDC R6, c[0x0][0x618] ;  /* 0x00018600ff067b82 */ /* 0x000e220000000800 */
[----:B------:R-:W-:-:S05]  /*8e60*/  IADD3.X R5, RZ, ~R0, RZ, P0, !PT ;  /* 0x80000000ff057210 */ /* 0x000fca00007fe4ff */
[-C--:B------:R-:W-:Y:S02]  /*8e70*/  IMAD R0, R5, R14.reuse, RZ ;  /* 0x0000000e05007224 */ /* 0x080fe400078e02ff */
[----:B------:R-:W1:Y:S01]  /*8e80*/  LDC R8, c[0x0][0x608] ;  /* 0x00018200ff087b82 */ /* 0x000e620000000800 */
[----:B------:R-:W-:-:S04]  /*8e90*/  IMAD.WIDE.U32 R4, R3, R14, R16 ;  /* 0x0000000e03047225 */ /* 0x000fc800078e0010 */
[----:B------:R-:W-:Y:S01]  /*8ea0*/  IMAD R3, R3, R15, R0 ;  /* 0x0000000f03037224 */ /* 0x000fe200078e0200 */
[----:B------:R-:W-:Y:S02]  /*8eb0*/  I2FP.F32.U32 R0, R24 ;  /* 0x0000001800007245 */ /* 0x000fe40000201000 */
[----:B------:R-:W2:Y:S01]  /*8ec0*/  LDC R26, c[0x0][0x658] ;  /* 0x00019600ff1a7b82 */ /* 0x000ea20000000800 */
[----:B---3--:R-:W-:Y:S02]  /*8ed0*/  ISETP.NE.U32.AND P0, PT, R28, RZ, PT ;  /* 0x000000ff1c00720c */ /* 0x008fe40003f05070 */
[----:B------:R-:W-:Y:S01]  /*8ee0*/  IADD3 R3, R5, R3, RZ ;  /* 0x0000000305037210 */ /* 0x000fe20007ffe0ff */
[----:B------:R-:W-:Y:S01]  /*8ef0*/  FMUL R0, R0, UR4 ;  /* 0x0000000400007c20 */ /* 0x000fe20008400000 */
[----:B------:R-:W-:Y:S01]  /*8f00*/  ISETP.NE.AND.EX P0, PT, R29, RZ, PT, P0 ;  /* 0x000000ff1d00720c */ /* 0x000fe20003f05300 */
[----:B------:R-:W-:Y:S02]  /*8f10*/  IMAD.MOV.U32 R5, RZ, RZ, -0x1 ;  /* 0xffffffffff057424 */ /* 0x000fe400078e00ff */
[----:B------:R-:W3:Y:S01]  /*8f20*/  LDC R15, c[0x0][0x148] ;  /* 0x00005200ff0f7b82 */ /* 0x000ee20000000800 */
[-CC-:B0-----:R-:W-:Y:S01]  /*8f30*/  SHF.R.U64 R12, R4, R6.reuse, R3.reuse ;  /* 0x00000006040c7219 */ /* 0x181fe20000001203 */
[----:B------:R0:W0:Y:S01]  /*8f40*/  F2I.U32.TRUNC.NTZ R13, R0 ;  /* 0x00000000000d7305 */ /* 0x000022000020f000 */
[----:B------:R-:W-:-:S05]  /*8f50*/  SHF.R.U32.HI R3, RZ, R6, R3 ;  /* 0x00000006ff037219 */ /* 0x000fca0000011603 */
[----:B------:R-:W0:Y:S01]  /*8f60*/  LDC R20, c[0x0][0x600] ;  /* 0x00018000ff147b82 */ /* 0x000e220000000800 */
[-CC-:B-1----:R-:W-:Y:S02]  /*8f70*/  SHF.R.U64 R10, R12, R8.reuse, R3.reuse ;  /* 0x000000080c0a7219 */ /* 0x182fe40000001203 */
[----:B------:R-:W-:-:S05]  /*8f80*/  SHF.R.U32.HI R3, RZ, R8, R3 ;  /* 0x00000008ff037219 */ /* 0x000fca0000011603 */
[----:B------:R-:W1:Y:S01]  /*8f90*/  LDC R27, c[0x0][0x648] ;  /* 0x00019200ff1b7b82 */ /* 0x000e620000000800 */
[-C--:B--2---:R-:W-:Y:S02]  /*8fa0*/  SHF.L.U32 R4, R5, R26.reuse, RZ ;  /* 0x0000001a05047219 */ /* 0x084fe400000006ff */
[--C-:B------:R-:W-:Y:S02]  /*8fb0*/  SHF.R.U64 R14, R10, R26, R3.reuse ;  /* 0x0000001a0a0e7219 */ /* 0x100fe40000001203 */
[----:B------:R-:W-:Y:S02]  /*8fc0*/  LOP3.LUT R25, RZ, R4, RZ, 0x33, !PT ;  /* 0x00000004ff197212 */ /* 0x000fe400078e33ff */
[-C--:B------:R-:W-:Y:S01]  /*8fd0*/  SHF.R.U32.HI R5, RZ, R26.reuse, R3 ;  /* 0x0000001aff057219 */ /* 0x080fe20000011603 */
[----:B------:R-:W2:Y:S01]  /*8fe0*/  LDC R30, c[0x0][0x638] ;  /* 0x00018e00ff1e7b82 */ /* 0x000ea20000000800 */
[----:B------:R-:W-:Y:S01]  /*8ff0*/  SHF.L.U32 R152, R7, R26, RZ ;  /* 0x0000001a07987219 */ /* 0x000fe200000006ff */
[----:B------:R-:W-:-:S06]  /*9000*/  IMAD.MOV.U32 R4, RZ, RZ, R14 ;  /* 0x000000ffff047224 */ /* 0x000fcc00078e000e */
[----:B------:R-:W0:Y:S01]  /*9010*/  LDC R31, c[0x0][0x610] ;  /* 0x00018400ff1f7b82 */ /* 0x000e220000000800 */
[----:B------:R-:W-:Y:S05]  /*9020*/  @!P0 BRA `(.L_x_283) ;  /* 0x0000000000288947 */ /* 0x000fea0003800000 */
[----:B------:R-:W4:Y:S02]  /*9030*/  LDC R3, c[0x0][0x64c] ;  /* 0x00019300ff037b82 */ /* 0x000f240000000800 */
[----:B----4-:R-:W-:-:S04]  /*9040*/  IADD3 R3, P0, R14, R3, RZ ;  /* 0x000000030e037210 */ /* 0x010fc80007f1e0ff */
[----:B------:R-:W-:-:S05]  /*9050*/  IADD3.X R11, RZ, R5, RZ, P0, !PT ;  /* 0x00000005ff0b7210 */ /* 0x000fca00007fe4ff */
[----:B------:R-:W-:-:S04]  /*9060*/  IMAD.WIDE.U32 R4, R11, R28, RZ ;  /* 0x0000001c0b047225 */ /* 0x000fc800078e00ff */
[----:B------:R-:W-:-:S04]  /*9070*/  IMAD.WIDE.U32 R6, P0, R3, R29, R4 ;  /* 0x0000001d03067225 */ /* 0x000fc80007800004 */
[----:B------:R-:W-:Y:S01]  /*9080*/  IMAD.WIDE.U32 R4, R3, R28, RZ ;  /* 0x0000001c03047225 */ /* 0x000fe200078e00ff */
[----:B------:R-:W-:-:S03]  /*9090*/  MOV R8, R7 ;  /* 0x0000000700087202 */ /* 0x000fc60000000f00 */
[----:B------:R-:W-:Y:S01]  /*90a0*/  IMAD.X R9, RZ, RZ, RZ, P0 ;  /* 0x000000ffff097224 */ /* 0x000fe200000e06ff */
[----:B------:R-:W-:-:S05]  /*90b0*/  IADD3 RZ, P0, R5, R6, RZ ;  /* 0x0000000605ff7210 */ /* 0x000fca0007f1e0ff */
[----:B------:R-:W-:-:S08]  /*90c0*/  IMAD.WIDE.U32.X R4, R11, R29, R8, P0 ;  /* 0x0000001d0b047225 */ /* 0x000fd000000e0408 */
.L_x_283:
[----:B------:R-:W-:Y:S01]  /*90d0*/  ISETP.NE.AND P0, PT, R2, 0x1, PT ;  /* 0x000000010200780c */ /* 0x000fe20003f05270 */
[----:B0-----:R-:W-:Y:S01]  /*90e0*/  IMAD.MOV R13, RZ, RZ, -R13 ;  /* 0x000000ffff0d7224 */ /* 0x001fe200078e0a0d */
[----:B-1----:R-:W-:Y:S02]  /*90f0*/  SHF.R.U64 R0, R4, R27, R5 ;  /* 0x0000001b04007219 */ /* 0x002fe40000001205 */
[----:B------:R-:W-:Y:S02]  /*9100*/  LOP3.LUT R5, R10, R25, RZ, 0xc0, !PT ;  /* 0x000000190a057212 */ /* 0x000fe400078ec0ff */
[----:B------:R-:W-:Y:S01]  /*9110*/  IADD3 R7, R20, -0x1, RZ ;  /* 0xffffffff14077810 */ /* 0x000fe20007ffe0ff */
[----:B------:R-:W-:Y:S01]  /*9120*/  IMAD.MOV R3, RZ, RZ, -R0 ;  /* 0x000000ffff037224 */ /* 0x000fe200078e0a00 */
[----:B------:R-:W-:Y:S01]  /*9130*/  MOV R4, 0x1 ;  /* 0x0000000100047802 */ /* 0x000fe20000000f00 */
[----:B------:R-:W-:Y:S01]  /*9140*/  IMAD R152, R152, R0, R5 ;  /* 0x0000000098987224 */ /* 0x000fe200078e0205 */
[----:B------:R-:W-:Y:S01]  /*9150*/  LOP3.LUT R5, R12, R7, RZ, 0xc0, !PT ;  /* 0x000000070c057212 */ /* 0x000fe200078ec0ff */
[----:B--2---:R-:W-:-:S02]  /*9160*/  IMAD R0, R3, R30, R14 ;  /* 0x0000001e03007224 */ /* 0x004fc400078e020e */
[----:B---3--:R-:W-:Y:S02]  /*9170*/  @P0 IMAD R21, R15, R13, R24 ;  /* 0x0000000d0f150224 */ /* 0x008fe400078e0218 */
[----:B------:R-:W-:Y:S01]  /*9180*/  IMAD R3, R0, R20, R5 ;  /* 0x0000001400037224 */ /* 0x000fe200078e0205 */
[----:B------:R-:W-:Y:S01]  /*9190*/  PRMT R0, R4, 0x7610, R0 ;  /* 0x0000761004007816 */ /* 0x000fe20000000000 */
[----:B------:R-:W-:-:S05]  /*91a0*/  IMAD R152, R152, R31, R21 ;  /* 0x0000001f98987224 */ /* 0x000fca00078e0215 */
[----:B------:R-:W-:Y:S02]  /*91b0*/  SEL R153, R3, R152, !P0 ;  /* 0x0000009803997207 */ /* 0x000fe40004000000 */
[----:B------:R-:W-:-:S07]  /*91c0*/  SEL R152, R152, R3, !P0 ;  /* 0x0000000398987207 */ /* 0x000fce0004000000 */
.L_x_281:
[----:B------:R-:W-:-:S13]  /*91d0*/  LOP3.LUT P0, RZ, R0, 0xff, RZ, 0xc0, !PT ;  /* 0x000000ff00ff7812 */ /* 0x000fda000780c0ff */
[----:B------:R-:W-:Y:S05]  /*91e0*/  @P0 BRA `(.L_x_284) ;  /* 0xffffff7c00400947 */ /* 0x000fea000383ffff */
[----:B------:R-:W-:Y:S05]  /*91f0*/  EXIT ;  /* 0x000000000000794d */ /* 0x000fea0003800000 */
.L_x_3:
[----:B0-----:R-:W-:Y:S01]  /*9200*/  ULDC.64 UR4, c[0x0][0x650] ;  /* 0x0001940000047ab9 */ /* 0x001fe20000000a00 */
        /* <DEDUP_REMOVED lines=8> */
[----:B------:R-:W-:Y:S01]  /*9290*/  MOV R10, R16 ;  /* 0x00000010000a7202 */ /* 0x000fe20000000f00 */
[----:B------:R-:W-:-:S06]  /*92a0*/  IMAD.MOV.U32 R11, RZ, RZ, R17 ;  /* 0x000000ffff0b7224 */ /* 0x000fcc00078e0011 */
        /* <DEDUP_REMOVED lines=15> */
.L_x_286:
[--C-:B------:R-:W-:Y:S01]  /*93a0*/  SHF.R.U64 R12, R10, R14, R11.reuse ;  /* 0x0000000e0a0c7219 */ /* 0x100fe2000000120b */
[----:B------:R-:W0:Y:S01]  /*93b0*/  LDC R22, c[0x0][0x618] ;  /* 0x00018600ff167b82 */ /* 0x000e220000000800 */
[----:B------:R-:W-:Y:S01]  /*93c0*/  I2FP.F32.U32 R6, R4 ;  /* 0x0000000400067245 */ /* 0x000fe20000201000 */
[----:B------:R-:W-:Y:S01]  /*93d0*/  ULDC UR4, c[0x0][0x150] ;  /* 0x0000540000047ab9 */ /* 0x000fe20000000800 */
[----:B------:R-:W-:Y:S02]  /*93e0*/  SHF.R.U32.HI R5, RZ, R14, R11 ;  /* 0x0000000eff057219 */ /* 0x000fe4000001160b */
[----:B------:R-:W-:Y:S01]  /*93f0*/  IADD3 R9, P0, RZ, -R12, RZ ;  /* 0x8000000cff097210 */ /* 0x000fe20007f1e0ff */
[----:B------:R-:W-:Y:S01]  /*9400*/  FMUL R11, R6, UR4 ;  /* 0x00000004060b7c20 */ /* 0x000fe20008400000 */
[----:B------:R-:W-:Y:S01]  /*9410*/  ULDC UR4, c[0x0][0x154] ;  /* 0x0000550000047ab9 */ /* 0x000fe20000000800 */
[----:B------:R-:W1:Y:S02]  /*9420*/  LDC.64 R24, c[0x0][0x640] ;  /* 0x00019000ff187b82 */ /* 0x000e640000000a00 */
[----:B------:R-:W-:-:S02]  /*9430*/  IMAD.X R5, RZ, RZ, ~R5, P0 ;  /* 0x000000ffff057224 */ /* 0x000fc400000e0e05 */
[----:B------:R-:W2:Y:S01]  /*9440*/  F2I.U32.TRUNC.NTZ R11, R11 ;  /* 0x0000000b000b7305 */ /* 0x000ea2000020f000 */
[----:B------:R-:W-:-:S03]  /*9450*/  IMAD.WIDE.U32 R6, R9, R20, R16 ;  /* 0x0000001409067225 */ /* 0x000fc600078e0010 */
[----:B------:R-:W3:Y:S01]  /*9460*/  LDC R13, c[0x0][0x144] ;  /* 0x00005100ff0d7b82 */ /* 0x000ee20000000800 */
[----:B------:R-:W-:-:S04]  /*9470*/  IMAD R8, R5, R20, RZ ;  /* 0x0000001405087224 */ /* 0x000fc800078e02ff */
[----:B------:R-:W-:Y:S01]  /*9480*/  IMAD R5, R9, R21, R8 ;  /* 0x0000001509057224 */ /* 0x000fe200078e0208 */
[----:B------:R-:W-:Y:S02]  /*9490*/  MOV R8, 0xffffffff ;  /* 0xffffffff00087802 */ /* 0x000fe40000000f00 */
[----:B------:R-:W4:Y:S02]  /*94a0*/  LDC R14, c[0x0][0x608] ;  /* 0x00018200ff0e7b82 */ /* 0x000f240000000800 */
[----:B------:R-:W-:Y:S02]  /*94b0*/  IADD3 R5, R7, R5, RZ ;  /* 0x0000000507057210 */ /* 0x000fe40007ffe0ff */
[----:B------:R-:W-:Y:S02]  /*94c0*/  I2FP.F32.U32 R7, R3 ;  /* 0x0000000300077245 */ /* 0x000fe40000201000 */
[-C--:B0-----:R-:W-:Y:S01]  /*94d0*/  SHF.R.U64 R10, R6, R22.reuse, R5 ;  /* 0x00000016060a7219 */ /* 0x081fe20000001205 */
[----:B--2---:R-:W-:Y:S01]  /*94e0*/  IMAD.MOV R6, RZ, RZ, -R11 ;  /* 0x000000ffff067224 */ /* 0x004fe200078e0a0b */
[----:B------:R-:W0:Y:S01]  /*94f0*/  LDC R9, c[0x0][0x658] ;  /* 0x00019600ff097b82 */ /* 0x000e220000000800 */
[----:B-1----:R-:W-:Y:S01]  /*9500*/  ISETP.NE.U32.AND P0, PT, R24, RZ, PT ;  /* 0x000000ff1800720c */ /* 0x002fe20003f05070 */
[----:B------:R-:W-:Y:S01]  /*9510*/  FMUL R7, R7, UR4 ;  /* 0x0000000407077c20 */ /* 0x000fe20008400000 */
[----:B------:R-:W-:-:S02]  /*9520*/  SHF.R.U32.HI R5, RZ, R22, R5 ;  /* 0x00000016ff057219 */ /* 0x000fc40000011605 */
[----:B------:R-:W-:-:S03]  /*9530*/  ISETP.NE.AND.EX P0, PT, R25, RZ, PT, P0 ;  /* 0x000000ff1900720c */ /* 0x000fc60003f05300 */
[----:B------:R-:W1:Y:S01]  /*9540*/  LDC R20, c[0x0][0x148] ;  /* 0x00005200ff147b82 */ /* 0x000e620000000800 */
[----:B---3--:R-:W-:Y:S02]  /*9550*/  IMAD R23, R13, R6, R4 ;  /* 0x000000060d177224 */ /* 0x008fe400078e0204 */
[----:B------:R-:W-:-:S05]  /*9560*/  IMAD.MOV.U32 R6, RZ, RZ, 0x1 ;  /* 0x00000001ff067424 */ /* 0x000fca00078e00ff */
[----:B------:R-:W2:Y:S01]  /*9570*/  LDC R21, c[0x0][0x600] ;  /* 0x00018000ff157b82 */ /* 0x000ea20000000800 */
[-CC-:B----4-:R-:W-:Y:S02]  /*9580*/  SHF.R.U64 R13, R10, R14.reuse, R5.reuse ;  /* 0x0000000e0a0d7219 */ /* 0x190fe40000001205 */
[----:B------:R-:W-:Y:S02]  /*9590*/  SHF.R.U32.HI R4, RZ, R14, R5 ;  /* 0x0000000eff047219 */ /* 0x000fe40000011605 */
[----:B------:R3:W4:Y:S03]  /*95a0*/  F2I.U32.TRUNC.NTZ R14, R7 ;  /* 0x00000007000e7305 */ /* 0x000726000020f000 */
[----:B------:R-:W1:Y:S01]  /*95b0*/  LDC R26, c[0x0][0x648] ;  /* 0x00019200ff1a7b82 */ /* 0x000e620000000800 */
[-C--:B0-----:R-:W-:Y:S02]  /*95c0*/  SHF.L.U32 R8, R8, R9.reuse, RZ ;  /* 0x0000000908087219 */ /* 0x081fe400000006ff */
[----:B------:R-:W-:-:S02]  /*95d0*/  SHF.R.U64 R15, R13, R9, R4 ;  /* 0x000000090d0f7219 */ /* 0x000fc40000001204 */
[-C--:B------:R-:W-:Y:S02]  /*95e0*/  SHF.R.U32.HI R5, RZ, R9.reuse, R4 ;  /* 0x00000009ff057219 */ /* 0x080fe40000011604 */
[----:B------:R-:W-:Y:S01]  /*95f0*/  SHF.L.U32 R22, R6, R9, RZ ;  /* 0x0000000906167219 */ /* 0x000fe200000006ff */
[----:B------:R-:W0:Y:S01]  /*9600*/  LDC R27, c[0x0][0x638] ;  /* 0x00018e00ff1b7b82 */ /* 0x000e220000000800 */
[----:B------:R-:W-:Y:S02]  /*9610*/  LOP3.LUT R28, RZ, R8, RZ, 0x33, !PT ;  /* 0x00000008ff1c7212 */ /* 0x000fe400078e33ff */
[----:B------:R-:W-:-:S05]  /*9620*/  MOV R4, R15 ;  /* 0x0000000f00047202 */ /* 0x000fca0000000f00 */
[----:B------:R-:W0:Y:S01]  /*9630*/  LDC R29, c[0x0][0x610] ;  /* 0x00018400ff1d7b82 */ /* 0x000e220000000800 */
[----:B---34-:R-:W-:Y:S05]  /*9640*/  @!P0 BRA `(.L_x_287) ;  /* 0x0000000000288947 */ /* 0x018fea0003800000 */
[----:B------:R-:W3:Y:S02]  /*9650*/  LDC R4, c[0x0][0x64c] ;  /* 0x00019300ff047b82 */ /* 0x000ee40000000800 */
[----:B---3--:R-:W-:-:S05]  /*9660*/  IADD3 R9, P0, R15, R4, RZ ;  /* 0x000000040f097210 */ /* 0x008fca0007f1e0ff */
[----:B------:R-:W-:-:S04]  /*9670*/  IMAD.X R11, RZ, RZ, R5, P0 ;  /* 0x000000ffff0b7224 */ /* 0x000fc800000e0605 */
[----:B------:R-:W-:-:S04]  /*9680*/  IMAD.WIDE.U32 R4, R11, R24, RZ ;  /* 0x000000180b047225 */ /* 0x000fc800078e00ff */
[----:B------:R-:W-:-:S04]  /*9690*/  IMAD.WIDE.U32 R6, P0, R9, R25, R4 ;  /* 0x0000001909067225 */ /* 0x000fc80007800004 */
[----:B------:R-:W-:Y:S01]  /*96a0*/  IMAD.WIDE.U32 R4, R9, R24, RZ ;  /* 0x0000001809047225 */ /* 0x000fe200078e00ff */
[----:B------:R-:W-:-:S03]  /*96b0*/  IADD3.X R9, RZ, RZ, RZ, P0, !PT ;  /* 0x000000ffff097210 */ /* 0x000fc600007fe4ff */
[----:B------:R-:W-:Y:S01]  /*96c0*/  IMAD.MOV.U32 R8, RZ, RZ, R7 ;  /* 0x000000ffff087224 */ /* 0x000fe200078e0007 */
[----:B------:R-:W-:-:S05]  /*96d0*/  IADD3 RZ, P0, R5, R6, RZ ;  /* 0x0000000605ff7210 */ /* 0x000fca0007f1e0ff */
[----:B------:R-:W-:-:S08]  /*96e0*/  IMAD.WIDE.U32.X R4, R11, R25, R8, P0 ;  /* 0x000000190b047225 */ /* 0x000fd000000e0408 */
.L_x_287:
[----:B------:R-:W-:Y:S01]  /*96f0*/  ISETP.NE.AND P0, PT, R2, 0x1, PT ;  /* 0x000000010200780c */ /* 0x000fe20003f05270 */
[----:B--2---:R-:W-:Y:S01]  /*9700*/  VIADD R7, R21, 0xffffffff ;  /* 0xffffffff15077836 */ /* 0x004fe20000000000 */
[----:B-1----:R-:W-:Y:S02]  /*9710*/  SHF.R.U64 R5, R4, R26, R5 ;  /* 0x0000001a04057219 */ /* 0x002fe40000001205 */
[----:B------:R-:W-:Y:S02]  /*9720*/  IADD3 R14, -R14, RZ, RZ ;  /* 0x000000ff0e0e7210 */ /* 0x000fe40007ffe1ff */
[----:B------:R-:W-:Y:S02]  /*9730*/  LOP3.LUT R4, R13, R28, RZ, 0xc0, !PT ;  /* 0x0000001c0d047212 */ /* 0x000fe400078ec0ff */
[----:B------:R-:W-:Y:S02]  /*9740*/  IADD3 R6, -R5, RZ, RZ ;  /* 0x000000ff05067210 */ /* 0x000fe40007ffe1ff */
[----:B------:R-:W-:Y:S01]  /*9750*/  LOP3.LUT R10, R10, R7, RZ, 0xc0, !PT ;  /* 0x000000070a0a7212 */ /* 0x000fe200078ec0ff */
[----:B------:R-:W-:Y:S01]  /*9760*/  IMAD R4, R22, R5, R4 ;  /* 0x0000000516047224 */ /* 0x000fe200078e0204 */
[----:B------:R-:W-:Y:S01]  /*9770*/  MOV R8, R12 ;  /* 0x0000000c00087202 */ /* 0x000fe20000000f00 */
[----:B------:R-:W-:-:S02]  /*9780*/  @P0 IMAD R23, R20, R14, R3 ;  /* 0x0000000e14170224 */ /* 0x000fc400078e0203 */
[----:B0-----:R-:W-:Y:S02]  /*9790*/  IMAD R3, R6, R27, R15 ;  /* 0x0000001b06037224 */ /* 0x001fe400078e020f */
[----:B------:R-:W-:Y:S02]  /*97a0*/  IMAD R7, R4, R29, R23 ;  /* 0x0000001d04077224 */ /* 0x000fe400078e0217 */
[----:B------:R-:W-:Y:S02]  /*97b0*/  IMAD R4, R3, R21, R10 ;  /* 0x0000001503047224 */ /* 0x000fe400078e020a */
[----:B------:R-:W-:-:S03]  /*97c0*/  IMAD.MOV.U32 R6, RZ, RZ, 0x1 ;  /* 0x00000001ff067424 */ /* 0x000fc600078e00ff */
[----:B------:R-:W-:Y:S02]  /*97d0*/  SEL R9, R4, R7, !P0 ;  /* 0x0000000704097207 */ /* 0x000fe40004000000 */
[----:B------:R-:W-:-:S07]  /*97e0*/  SEL R7, R7, R4, !P0 ;  /* 0x0000000407077207 */ /* 0x000fce0004000000 */
.L_x_285:
[----:B------:R-:W-:-:S08]  /*97f0*/  NOP ;  /* 0x0000000000007918 */ /* 0x000fd00000000000 */
[----:B------:R-:W0:-:S00]  /*9800*/  USETMAXREG.DEALLOC.CTAPOOL 0x28 ;  /* 0x00000028000079c8 */ /* 0x000e0000080e0500 */
[----:B0-----:R-:W-:-:S13]  /*9810*/  ISETP.NE.AND P0, PT, R0, RZ, PT ;  /* 0x000000ff0000720c */ /* 0x001fda0003f05270 */
[----:B------:R-:W-:Y:S05]  /*9820*/  @P0 EXIT ;  /* 0x000000000000094d */ /* 0x000fea0003800000 */
[----:B------:R-:W-:Y:S01]  /*9830*/  LOP3.LUT P0, RZ, R6, 0xff, RZ, 0xc0, !PT ;  /* 0x000000ff06ff7812 */ /* 0x000fe2000780c0ff */
[----:B------:R-:W-:Y:S01]  /*9840*/  IMAD.MOV.U32 R3, RZ, RZ, 0x1 ;  /* 0x00000001ff037424 */ /* 0x000fe200078e00ff */
[----:B------:R-:W-:-:S11]  /*9850*/  MOV R0, RZ ;  /* 0x000000ff00007202 */ /* 0x000fd60000000f00 */
[----:B------:R-:W-:Y:S05]  /*9860*/  @!P0 BRA `(.L_x_288) ;  /* 0x0000000c00648947 */ /* 0x000fea0003800000 */
[----:B------:R-:W0:Y:S01]  /*9870*/  LDC R0, c[0x0][0x28c] ;  /* 0x0000a300ff007b82 */ /* 0x000e220000000800 */
[----:B------:R-:W-:Y:S01]  /*9880*/  ULDC UR5, c[0x0][0x658] ;  /* 0x0001960000057ab9 */ /* 0x000fe20000000800 */
[----:B------:R-:W-:Y:S01]  /*9890*/  UMOV UR7, 0xffffffff ;  /* 0xffffffff00077882 */ /* 0x000fe20000000000 */
[----:B------:R-:W-:Y:S01]  /*98a0*/  ULDC UR6, c[0x0][0xc] ;  /* 0x0000030000067ab9 */ /* 0x000fe20000000800 */
[----:B------:R-:W-:Y:S01]  /*98b0*/  USHF.L.U32 UR9, UR7, UR5, URZ ;  /* 0x0000000507097299 */ /* 0x000fe2000800063f */
[C---:B------:R-:W-:Y:S01]  /*98c0*/  LOP3.LUT P2, RZ, R18.reuse, 0x7f, RZ, 0xc0, !PT ;  /* 0x0000007f12ff7812 */ /* 0x040fe2000784c0ff */
[----:B------:R-:W-:Y:S01]  /*98d0*/  UMOV UR8, 0x1 ;  /* 0x0000000100087882 */ /* 0x000fe20000000000 */
[----:B------:R-:W-:Y:S01]  /*98e0*/  ULDC UR7, c[0x0][0x10] ;  /* 0x0000040000077ab9 */ /* 0x000fe20000000800 */
[----:B------:R-:W-:Y:S01]  /*98f0*/  LOP3.LUT P0, RZ, R18, 0x1f, RZ, 0xc0, !PT ;  /* 0x0000001f12ff7812 */ /* 0x000fe2000780c0ff */
[----:B------:R-:W-:Y:S01]  /*9900*/  UIMAD.WIDE.U32 UR6, UR6, UR7, URZ ;  /* 0x00000007060672a5 */ /* 0x000fe2000f8e003f */
[----:B------:R-:W-:Y:S01]  /*9910*/  BSSY B0, `(.L_x_288) ;  /* 0x00000ce000007945 */ /* 0x000fe20003800000 */
[----:B------:R-:W-:Y:S01]  /*9920*/  USHF.L.U32 UR5, UR8, UR5, URZ ;  /* 0x0000000508057299 */ /* 0x000fe2000800063f */
[----:B------:R-:W-:Y:S01]  /*9930*/  MOV R11, 0x1 ;  /* 0x00000001000b7802 */ /* 0x000fe20000000f00 */
[----:B------:R-:W-:Y:S01]  /*9940*/  ULDC UR4, c[0x0][0x600] ;  /* 0x0001800000047ab9 */ /* 0x000fe20000000800 */
[----:B------:R-:W-:Y:S01]  /*9950*/  ULDC UR8, c[0x0][0x14] ;  /* 0x0000050000087ab9 */ /* 0x000fe20000000800 */
[----:B------:R-:W-:Y:S01]  /*9960*/  LOP3.LUT R18, R19, 0x2, RZ, 0xfc, !PT ;  /* 0x0000000213127812 */ /* 0x000fe200078efcff */
[----:B------:R-:W-:Y:S01]  /*9970*/  UIMAD.WIDE.U32 UR30, UR6, UR8, URZ ;  /* 0x00000008061e72a5 */ /* 0x000fe2000f8e003f */
[----:B------:R-:W-:Y:S01]  /*9980*/  PLOP3.LUT P0, PT, P0, P2, PT, 0x8a, 0x0 ;  /* 0x000000000000781c */ /* 0x000fe20000705172 */
[----:B------:R-:W-:-:S02]  /*9990*/  UIMAD UR7, UR7, UR8, URZ ;  /* 0x00000008070772a4 */ /* 0x000fc4000f8e023f */
[----:B------:R-:W-:Y:S02]  /*99a0*/  UIADD3 UR4, UR4, -0x1, URZ ;  /* 0xffffffff04047890 */ /* 0x000fe4000fffe03f */
[----:B------:R-:W-:Y:S01]  /*99b0*/  ULOP3.LUT UR6, URZ, UR9, URZ, 0x33, !UPT ;  /* 0x000000093f067292 */ /* 0x000fe2000f8e333f */
[----:B0-----:R-:W-:Y:S01]  /*99c0*/  VIADD R0, R0, 0x3f ;  /* 0x0000003f00007836 */ /* 0x001fe20000000000 */
[----:B------:R-:W-:Y:S01]  /*99d0*/  UIADD3 UR7, UR31, UR7, URZ ;  /* 0x000000071f077290 */ /* 0x000fe2000fffe03f */
[----:B------:R-:W-:-:S03]  /*99e0*/  ULDC.64 UR38, c[0x0][0x198] ;  /* 0x0000660000267ab9 */ /* 0x000fc60000000a00 */
[----:B------:R-:W-:-:S04]  /*99f0*/  SHF.R.S32.HI R3, RZ, 0x1f, R0 ;  /* 0x0000001fff037819 */ /* 0x000fc80000011400 */
[----:B------:R-:W-:Y:S02]  /*9a00*/  LEA.HI R3, R3, R0, RZ, 0x6 ;  /* 0x0000000003037211 */ /* 0x000fe400078f30ff */
[----:B------:R-:W-:Y:S02]  /*9a10*/  MOV R0, RZ ;  /* 0x000000ff00007202 */ /* 0x000fe40000000f00 */
[----:B------:R-:W-:Y:S01]  /*9a20*/  SHF.R.S32.HI R13, RZ, 0x6, R3 ;  /* 0x00000006ff0d7819 */ /* 0x000fe20000011403 */
[----:B------:R-:W-:-:S04]  /*9a30*/  IMAD.MOV.U32 R3, RZ, RZ, 0x1 ;  /* 0x00000001ff037424 */ /* 0x000fc800078e00ff */
[----:B------:R-:W-:-:S07]  /*9a40*/  VIADD R10, R13, 0x1 ;  /* 0x000000010d0a7836 */ /* 0x000fce0000000000 */
.L_x_300:
[----:B------:R-:W-:-:S03]  /*9a50*/  UMOV UR8, 0xffffffff ;  /* 0xffffffff00087882 */ /* 0x000fc60000000000 */
[----:B------:R-:W-:Y:S05]  /*9a60*/  BRA.DIV UR8, `(.L_x_289) ;  /* 0x0000000e08887947 */ /* 0x000fea000b800000 */
[----:B------:R-:W-:-:S13]  /*9a70*/  ELECT P6, URZ, PT ;  /* 0x00000000003f782f */ /* 0x000fda00038c0000 */
.L_x_309:
[----:B------:R-:W0:Y:S01]  /*9a80*/  LDC R4, c[0x0][0x28c] ;  /* 0x0000a300ff047b82 */ /* 0x000e220000000800 */
[----:B------:R-:W-:Y:S01]  /*9a90*/  BSSY B1, `(.L_x_290) ;  /* 0x0000043000017945 */ /* 0x000fe20003800000 */
[----:B0-----:R-:W-:-:S13]  /*9aa0*/  ISETP.LT.OR P6, PT, R4, 0x1, !P6 ;  /* 0x000000010400780c */ /* 0x001fda00077c1670 */
[----:B------:R-:W-:Y:S05]  /*9ab0*/  @P6 BRA `(.L_x_291) ;  /* 0x0000000400006947 */ /* 0x000fea0003800000 */
[----:B------:R-:W-:Y:S01]  /*9ac0*/  SHF.L.U32 R14, R7, 0x8, RZ ;  /* 0x00000008070e7819 */ /* 0x000fe200000006ff */
[----:B------:R-:W-:Y:S01]  /*9ad0*/  IMAD.SHL.U32 R15, R9, 0x80, RZ ;  /* 0x00000080090f7824 */ /* 0x000fe200078e00ff */
[----:B------:R-:W-:Y:S01]  /*9ae0*/  MOV R20, RZ ;  /* 0x000000ff00147202 */ /* 0x000fe20000000f00 */
[----:B------:R-:W-:Y:S01]  /*9af0*/  IMAD.MOV.U32 R4, RZ, RZ, R10 ;  /* 0x000000ffff047224 */ /* 0x000fe200078e000a */
[----:B------:R-:W-:Y:S01]  /*9b00*/  MOV R5, R3 ;  /* 0x0000000300057202 */ /* 0x000fe20000000f00 */
[----:B------:R-:W-:-:S07]  /*9b10*/  IMAD.MOV.U32 R6, RZ, RZ, R0 ;  /* 0x000000ffff067224 */ /* 0x000fce00078e0000 */
.L_x_295:
[----:B------:R-:W0:Y:S01]  /*9b20*/  S2R R12, SR_CgaCtaId ;  /* 0x00000000000c7919 */ /* 0x000e220000008800 */
[----:B------:R-:W-:Y:S01]  /*9b30*/  MOV R7, 0x400 ;  /* 0x0000040000077802 */ /* 0x000fe20000000f00 */
[----:B------:R-:W1:Y:S03]  /*9b40*/  @!P2 LDC R9, c[0x0][0x500] ;  /* 0x00014000ff09ab82 */ /* 0x000e660000000800 */
[----:B0-----:R-:W-:Y:S02]  /*9b50*/  LEA R21, R12, R7, 0x18 ;  /* 0x000000070c157211 */ /* 0x001fe400078ec0ff */
[----:B------:R-:W-:Y:S02]  /*9b60*/  SHF.L.U32 R7, R5, 0x1f, RZ ;  /* 0x0000001f05077819 */ /* 0x000fe400000006ff */
[----:B------:R-:W-:-:S04]  /*9b70*/  LEA R12, R6, R21, 0x3 ;  /* 0x00000015060c7211 */ /* 0x000fc800078e18ff */
[----:B------:R-:W0:Y:S02]  /*9b80*/  SYNCS.PHASECHK.TRANS64.TRYWAIT P1, [R12+URZ+0x10], R7 ;  /* 0x000010070c0075a7 */ /* 0x000e24000802017f */
[----:B01----:R-:W-:Y:S05]  /*9b90*/  @!P1 BRA `(.L_x_292) ;  /* 0x0000000c005c9947 */ /* 0x003fea0003800000 */
.L_x_310:
[----:B0-----:R-:W-:Y:S01]  /*9ba0*/  PRMT R7, R18, 0x9910, RZ ;  /* 0x0000991012077816 */ /* 0x001fe200000000ff */
[----:B------:R0:W-:Y:S03]  /*9bb0*/  @!P2 SYNCS.ARRIVE.TRANS64 RZ, [R12+URZ], R9 ;  /* 0x000000090cffa9a7 */ /* 0x0001e6000800003f */
[----:B------:R-:W-:-:S13]  /*9bc0*/  ISETP.NE.AND P1, PT, R7, 0x2, PT ;  /* 0x000000020700780c */ /* 0x000fda0003f25270 */
[----:B0-----:R-:W-:Y:S05]  /*9bd0*/  @P1 BRA `(.L_x_293) ;  /* 0x0000000000041947 */ /* 0x001fea0003800000 */
[----:B------:R-:W-:Y:S01]  /*9be0*/  BPT.TRAP 0x1 ;  /* 0x000000040000795c */ /* 0x000fe20000300000 */
.L_x_293:
[----:B------:R-:W-:Y:S05]  /*9bf0*/  @P0 BRA `(.L_x_294) ;  /* 0x0000000000040947 */ /* 0x000fea0003800000 */
[----:B------:R-:W-:Y:S01]  /*9c00*/  BPT.TRAP 0x1 ;  /* 0x000000040000795c */ /* 0x000fe20000300000 */
.L_x_294:
[C---:B------:R-:W-:Y:S01]  /*9c10*/  IMAD R7, R6.reuse, 0x10000, R21 ;  /* 0x0001000006077824 */ /* 0x040fe200078e0215 */
[----:B------:R-:W-:Y:S01]  /*9c20*/  LEA R21, R6, R21, 0xf ;  /* 0x0000001506157211 */ /* 0x000fe200078e78ff */
[----:B------:R-:W-:Y:S01]  /*9c30*/  UIADD3 UR14, UP0, UR38, 0xf0, URZ ;  /* 0x000000f0260e7890 */ /* 0x000fe2000ff1e03f */
[----:B------:R-:W-:Y:S01]  /*9c40*/  R2UR UR34, R20 ;  /* 0x00000000142272ca */ /* 0x000fe200000e0000 */
[----:B------:R-:W-:Y:S01]  /*9c50*/  UIADD3 UR40, UP1, UR38, 0x1f0, URZ ;  /* 0x000001f026287890 */ /* 0x000fe2000ff3e03f */
[----:B------:R-:W-:Y:S01]  /*9c60*/  R2UR UR24, R7 ;  /* 0x00000000071872ca */ /* 0x000fe200000e0000 */
[----:B------:R-:W-:Y:S01]  /*9c70*/  UIADD3.X UR15, URZ, UR39, URZ, UP0, !UPT ;  /* 0x000000273f0f7290 */ /* 0x000fe200087fe43f */
[----:B------:R-:W-:Y:S01]  /*9c80*/  R2UR UR8, R21 ;  /* 0x00000000150872ca */ /* 0x000fe200000e0000 */
[----:B------:R-:W-:Y:S01]  /*9c90*/  UIADD3.X UR41, URZ, UR39, URZ, UP1, !UPT ;  /* 0x000000273f297290 */ /* 0x000fe20008ffe43f */
[----:B------:R-:W-:Y:S01]  /*9ca0*/  R2UR UR33, R12 ;  /* 0x000000000c2172ca */ /* 0x000fe200000e0000 */
[----:B------:R-:W-:Y:S01]  /*9cb0*/  VIADD R6, R6, 0x1 ;  /* 0x0000000106067836 */ /* 0x000fe20000000000 */
[----:B------:R-:W-:Y:S01]  /*9cc0*/  R2UR UR36, R8 ;  /* 0x00000000082472ca */ /* 0x000fe200000e0000 */
[----:B------:R-:W-:Y:S01]  /*9cd0*/  UMOV UR22, 0x0 ;  /* 0x0000000000167882 */ /* 0x000fe20000000000 */
[----:B------:R-:W-:Y:S01]  /*9ce0*/  R2UR UR35, R14 ;  /* 0x000000000e2372ca */ /* 0x000fe200000e0000 */
[----:B------:R-:W-:Y:S01]  /*9cf0*/  UMOV UR23, 0x10000000 ;  /* 0x1000000000177882 */ /* 0x000fe20000000000 */
[----:B------:R-:W-:Y:S01]  /*9d00*/  IADD3 R4, R4, -0x1, RZ ;  /* 0xffffffff04047810 */ /* 0x000fe20007ffe0ff */
[----:B------:R-:W-:Y:S01]  /*9d10*/  UIADD3 UR26, UR34, 0x20, URZ ;  /* 0x00000020221a7890 */ /* 0x000fe2000fffe03f */
[----:B------:R-:W-:Y:S01]  /*9d20*/  R2UR UR19, R15 ;  /* 0x000000000f1372ca */ /* 0x000fe200000e0000 */
[----:B------:R-:W-:Y:S01]  /*9d30*/  UIADD3 UR32, UR24, 0x100, URZ ;  /* 0x0000010018207890 */ /* 0x000fe2000fffe03f */
[----:B------:R-:W-:Y:S01]  /*9d40*/  ISETP.GT.AND P3, PT, R4, 0x1, PT ;  /* 0x000000010400780c */ /* 0x000fe20003f64270 */
[----:B------:R-:W-:Y:S01]  /*9d50*/  UIADD3 UR24, UR24, 0x8100, URZ ;  /* 0x0000810018187890 */ /* 0x000fe2000fffe03f */
[----:B------:R-:W-:Y:S01]  /*9d60*/  ISETP.NE.AND P1, PT, R6, 0x2, PT ;  /* 0x000000020600780c */ /* 0x000fe20003f25270 */
[----:B------:R-:W-:Y:S01]  /*9d70*/  UIADD3 UR16, UR8, 0x20100, URZ ;  /* 0x0002010008107890 */ /* 0x000fe2000fffe03f */
[----:B------:R-:W-:Y:S01]  /*9d80*/  VIADD R20, R20, 0x40 ;  /* 0x0000004014147836 */ /* 0x000fe20000000000 */
[----:B------:R-:W-:Y:S01]  /*9d90*/  UIADD3 UR8, UR8, 0x24100, URZ ;  /* 0x0002410008087890 */ /* 0x000fe2000fffe03f */
[----:B------:R-:W-:Y:S01]  /*9da0*/  SEL R12, RZ, 0x1, P1 ;  /* 0x00000001ff0c7807 */ /* 0x000fe20000800000 */
[----:B------:R-:W-:Y:S01]  /*9db0*/  UMOV UR25, UR33 ;  /* 0x0000002100197c82 */ /* 0x000fe20008000000 */
[----:B------:R-:W-:Y:S01]  /*9dc0*/  UMOV UR28, UR36 ;  /* 0x00000024001c7c82 */ /* 0x000fe20008000000 */
[----:B------:R-:W-:Y:S01]  /*9dd0*/  UMOV UR27, UR35 ;  /* 0x00000023001b7c82 */ /* 0x000fe20008000000 */
[----:B------:R-:W-:Y:S01]  /*9de0*/  UMOV UR17, UR33 ;  /* 0x0000002100117c82 */ /* 0x000fe20008000000 */
[----:B------:R-:W-:Y:S01]  /*9df0*/  UMOV UR18, UR34 ;  /* 0x0000002200127c82 */ /* 0x000fe20008000000 */
[----:B------:R-:W-:Y:S01]  /*9e00*/  UMOV UR20, UR36 ;  /* 0x0000002400147c82 */ /* 0x000fe20008000000 */
[----:B------:R0:W-:Y:S01]  /*9e10*/  UTMALDG.3D [UR32], [UR14], desc[UR22] ;  /* 0x000016200e0075b4 */ /* 0x0001e20008011000 */
[----:B------:R-:W-:Y:S01]  /*9e20*/  UMOV UR9, UR33 ;  /* 0x0000002100097c82 */ /* 0x000fe20008000000 */
[----:B------:R-:W-:Y:S01]  /*9e30*/  UMOV UR11, UR19 ;  /* 0x00000013000b7c82 */ /* 0x000fe20008000000 */
[----:B------:R-:W-:Y:S01]  /*9e40*/  UMOV UR12, UR36 ;  /* 0x00000024000c7c82 */ /* 0x000fe20008000000 */
[----:B------:R-:W-:Y:S01]  /*9e50*/  UMOV UR10, UR26 ;  /* 0x0000001a000a7c82 */ /* 0x000fe20008000000 */
[----:B------:R-:W-:-:S02]  /*9e60*/  LOP3.LUT R5, R5, R12, RZ, 0x3c, !PT ;  /* 0x0000000c05057212 */ /* 0x000fc400078e3cff */
[----:B------:R-:W-:Y:S01]  /*9e70*/  SEL R6, R6, RZ, P1 ;  /* 0x000000ff06067207 */ /* 0x000fe20000800000 */
[----:B------:R0:W-:Y:S01]  /*9e80*/  UTMALDG.3D [UR24], [UR14], desc[UR22] ;  /* 0x000016180e0075b4 */ /* 0x0001e20008011000 */
[----:B------:R0:W-:Y:S01]  /*9e90*/  UTMALDG.3D [UR16], [UR40], desc[UR22] ;  /* 0x00001610280075b4 */ /* 0x0001e20008011000 */
[----:B------:R0:W-:Y:S02]  /*9ea0*/  UTMALDG.3D [UR8], [UR40], desc[UR22] ;  /* 0x00001608280075b4 */ /* 0x0001e40008011000 */
[----:B0-----:R-:W-:Y:S05]  /*9eb0*/  @P3 BRA `(.L_x_295) ;  /* 0xfffffffc00183947 */ /* 0x001fea000383ffff */
.L_x_291:
[----:B------:R-:W-:Y:S05]  /*9ec0*/  BSYNC B1 ;  /* 0x0000000000017941 */ /* 0x000fea0003800000 */
.L_x_290:
[----:B------:R-:W-:Y:S01]  /*9ed0*/  LOP3.LUT P3, RZ, R11, 0xff, RZ, 0xc0, !PT ;  /* 0x000000ff0bff7812 */ /* 0x000fe2000786c0ff */
[----:B------:R-:W-:Y:S01]  /*9ee0*/  ULDC.64 UR8, c[0x0][0x650] ;  /* 0x0001940000087ab9 */ /* 0x000fe20000000a00 */
[----:B------:R-:W-:Y:S01]  /*9ef0*/  IADD3 R0, R13, R0, RZ ;  /* 0x000000000d007210 */ /* 0x000fe20007ffe0ff */
[----:B------:R-:W-:Y:S01]  /*9f00*/  BSSY B1, `(.L_x_296) ;  /* 0x000006c000017945 */ /* 0x000fe20003800000 */
[----:B------:R-:W-:Y:S01]  /*9f10*/  IADD3 R16, P4, R16, UR30, RZ ;  /* 0x0000001e10107c10 */ /* 0x000fe2000ff9e0ff */
[----:B------:R-:W-:Y:S01]  /*9f20*/  IMAD.MOV.U32 R7, RZ, RZ, -0x1 ;  /* 0xffffffffff077424 */ /* 0x000fe200078e00ff */
[----:B------:R-:W-:Y:S01]  /*9f30*/  SHF.R.U32.HI R4, RZ, 0x1, R0 ;  /* 0x00000001ff047819 */ /* 0x000fe20000011600 */
[----:B------:R-:W-:Y:S01]  /*9f40*/  IMAD.MOV.U32 R8, RZ, RZ, -0x1 ;  /* 0xffffffffff087424 */ /* 0x000fe200078e00ff */
[----:B------:R-:W-:Y:S02]  /*9f50*/  ISETP.GT.U32.AND P1, PT, R0, 0x1, PT ;  /* 0x000000010000780c */ /* 0x000fe40003f24070 */
[----:B------:R-:W-:-:S02]  /*9f60*/  LOP3.LUT R4, R4, 0x1, RZ, 0xc0, !PT ;  /* 0x0000000104047812 */ /* 0x000fc400078ec0ff */
[----:B------:R-:W-:Y:S01]  /*9f70*/  ISETP.LT.U32.AND P1, PT, R13, 0x2, P1 ;  /* 0x000000020d00780c */ /* 0x000fe20000f21070 */
[----:B------:R-:W0:Y:S01]  /*9f80*/  @P3 S2R R6, SR_CgaCtaId ;  /* 0x0000000000063919 */ /* 0x000e220000008800 */
[----:B------:R-:W-:Y:S02]  /*9f90*/  @P3 MOV R5, 0x400 ;  /* 0x0000040000053802 */ /* 0x000fe40000000f00 */
[----:B------:R-:W-:Y:S02]  /*9fa0*/  IADD3.X R17, R17, UR7, RZ, P4, !PT ;  /* 0x0000000711117c10 */ /* 0x000fe4000a7fe4ff */
[----:B------:R-:W-:Y:S02]  /*9fb0*/  ISETP.GE.U32.AND P4, PT, R16, UR8, PT ;  /* 0x0000000810007c0c */ /* 0x000fe4000bf86070 */
[----:B------:R-:W-:Y:S02]  /*9fc0*/  MOV R9, 0xffffffff ;  /* 0xffffffff00097802 */ /* 0x000fe40000000f00 */
[----:B------:R-:W-:-:S02]  /*9fd0*/  LOP3.LUT R0, R0, 0x1, RZ, 0xc0, !PT ;  /* 0x0000000100007812 */ /* 0x000fc400078ec0ff */
[----:B------:R-:W-:Y:S02]  /*9fe0*/  PRMT R11, RZ, 0x7610, R11 ;  /* 0x00007610ff0b7816 */ /* 0x000fe4000000000b */
[----:B0-----:R-:W-:-:S04]  /*9ff0*/  @P3 LEA R5, R6, R5, 0x18 ;  /* 0x0000000506053211 */ /* 0x001fc800078ec0ff */
[----:B------:R0:W-:Y:S01]  /*a000*/  @P3 SYNCS.ARRIVE.TRANS64.A1T0 RZ, [R5+URZ+0x38], RZ ;  /* 0x000038ff05ff39a7 */ /* 0x0001e2000810003f */
[----:B------:R-:W-:Y:S02]  /*a010*/  ISETP.NE.U32.AND P3, PT, R4, 0x1, PT ;  /* 0x000000010400780c */ /* 0x000fe40003f65070 */
[----:B------:R-:W-:Y:S02]  /*a020*/  SEL R4, RZ, 0x1, !P1 ;  /* 0x00000001ff047807 */ /* 0x000fe40004800000 */
[----:B------:R-:W-:Y:S02]  /*a030*/  ISETP.GE.U32.AND.EX P1, PT, R17, UR9, PT, P4 ;  /* 0x0000000911007c0c */ /* 0x000fe4000bf26140 */
[----:B------:R-:W-:-:S04]  /*a040*/  ISETP.GT.U32.AND P3, PT, R13, 0x1, !P3 ;  /* 0x000000010d00780c */ /* 0x000fc80005f64070 */
[----:B0-----:R-:W-:-:S04]  /*a050*/  SEL R5, RZ, 0x1, !P3 ;  /* 0x00000001ff057807 */ /* 0x001fc80005800000 */
[--C-:B------:R-:W-:Y:S02]  /*a060*/  LOP3.LUT R3, R5, R3, R4.reuse, 0x96, !PT ;  /* 0x0000000305037212 */ /* 0x100fe400078e9604 */
[----:B------:R-:W-:Y:S01]  /*a070*/  PRMT R4, RZ, 0x7610, R4 ;  /* 0x00007610ff047816 */ /* 0x000fe20000000004 */
[----:B------:R-:W-:Y:S06]  /*a080*/  @P1 BRA `(.L_x_297) ;  /* 0x00000004004c1947 */ /* 0x000fec0003800000 */
[----:B------:R-:W-:Y:S01]  /*a090*/  ULDC.64 UR8, c[0x0][0x628] ;  /* 0x00018a0000087ab9 */ /* 0x000fe20000000a00 */
[----:B------:R-:W0:Y:S01]  /*a0a0*/  S2R R14, SR_CTAID.X ;  /* 0x00000000000e7919 */ /* 0x000e220000002500 */
[----:B------:R-:W-:Y:S01]  /*a0b0*/  ISETP.NE.U32.AND P1, PT, RZ, UR8, PT ;  /* 0x00000008ff007c0c */ /* 0x000fe2000bf25070 */
[----:B------:R-:W-:Y:S01]  /*a0c0*/  ULDC UR11, c[0x0][0x630] ;  /* 0x00018c00000b7ab9 */ /* 0x000fe20000000800 */
[----:B------:R-:W-:Y:S01]  /*a0d0*/  MOV R4, R16 ;  /* 0x0000001000047202 */ /* 0x000fe20000000f00 */
[----:B------:R-:W1:Y:S01]  /*a0e0*/  S2R R12, SR_CTAID.Y ;  /* 0x00000000000c7919 */ /* 0x000e620000002600 */
[----:B------:R-:W-:Y:S01]  /*a0f0*/  ISETP.NE.AND.EX P1, PT, RZ, UR9, PT, P1 ;  /* 0x00000009ff007c0c */ /* 0x000fe2000bf25310 */
[----:B------:R-:W-:-:S12]  /*a100*/  IMAD.MOV.U32 R5, RZ, RZ, R17 ;  /* 0x000000ffff057224 */ /* 0x000fd800078e0011 */
[----:B------:R-:W-:Y:S05]  /*a110*/  @!P1 BRA `(.L_x_298) ;  /* 0x0000000000289947 */ /* 0x000fea0003800000 */
[----:B------:R-:W-:Y:S02]  /*a120*/  ULDC UR10, c[0x0][0x634] ;  /* 0x00018d00000a7ab9 */ /* 0x000fe40000000800 */
[----:B------:R-:W-:-:S04]  /*a130*/  IADD3 R9, P1, R16, UR10, RZ ;  /* 0x0000000a10097c10 */ /* 0x000fc8000ff3e0ff */
[----:B------:R-:W-:-:S05]  /*a140*/  IADD3.X R15, RZ, R17, RZ, P1, !PT ;  /* 0x00000011ff0f7210 */ /* 0x000fca0000ffe4ff */
[----:B------:R-:W-:-:S04]  /*a150*/  IMAD.WIDE.U32 R6, R15, UR8, RZ ;  /* 0x000000080f067c25 */ /* 0x000fc8000f8e00ff */
[----:B------:R-:W-:-:S04]  /*a160*/  IMAD.WIDE.U32 R6, P1, R9, UR9, R6 ;  /* 0x0000000909067c25 */ /* 0x000fc8000f820006 */
[----:B------:R-:W-:Y:S01]  /*a170*/  IMAD.WIDE.U32 R8, R9, UR8, RZ ;  /* 0x0000000809087c25 */ /* 0x000fe2000f8e00ff */
[----:B------:R-:W-:-:S03]  /*a180*/  MOV R4, R7 ;  /* 0x0000000700047202 */ /* 0x000fc60000000f00 */
[----:B------:R-:W-:Y:S01]  /*a190*/  IMAD.X R5, RZ, RZ, RZ, P1 ;  /* 0x000000ffff057224 */ /* 0x000fe200008e06ff */
[----:B------:R-:W-:-:S05]  /*a1a0*/  IADD3 RZ, P1, R9, R6, RZ ;  /* 0x0000000609ff7210 */ /* 0x000fca0007f3e0ff */
[----:B------:R-:W-:-:S08]  /*a1b0*/  IMAD.WIDE.U32.X R4, R15, UR9, R4, P1 ;  /* 0x000000090f047c25 */ /* 0x000fd000088e0404 */
.L_x_298:
[--C-:B------:R-:W-:Y:S01]  /*a1c0*/  SHF.R.U64 R8, R4, UR11, R5.reuse ;  /* 0x0000000b04087c19 */ /* 0x100fe20008001205 */
[----:B------:R-:W-:Y:S01]  /*a1d0*/  ULDC.64 UR8, c[0x0][0x620] ;  /* 0x0001880000087ab9 */ /* 0x000fe20000000a00 */
[----:B------:R-:W-:Y:S01]  /*a1e0*/  SHF.R.U32.HI R4, RZ, UR11, R5 ;  /* 0x0000000bff047c19 */ /* 0x000fe20008011605 */
[----:B------:R-:W2:Y:S01]  /*a1f0*/  LDC R25, c[0x0][0x144] ;  /* 0x00005100ff197b82 */ /* 0x000ea20000000800 */
[----:B------:R-:W-:Y:S01]  /*a200*/  IADD3 R7, P1, RZ, -R8, RZ ;  /* 0x80000008ff077210 */ /* 0x000fe20007f3e0ff */
[----:B------:R-:W-:Y:S01]  /*a210*/  ULDC.64 UR12, c[0x0][0x640] ;  /* 0x00019000000c7ab9 */ /* 0x000fe20000000a00 */
[----:B0-----:R-:W-:Y:S01]  /*a220*/  I2FP.F32.U32 R9, R14 ;  /* 0x0000000e00097245 */ /* 0x001fe20000201000 */
[----:B------:R-:W-:Y:S02]  /*a230*/  ULDC UR10, c[0x0][0x608] ;  /* 0x00018200000a7ab9 */ /* 0x000fe40000000800 */
[----:B------:R-:W-:Y:S01]  /*a240*/  IMAD.X R4, RZ, RZ, ~R4, P1 ;  /* 0x000000ffff047224 */ /* 0x000fe200008e0e04 */
[----:B------:R-:W-:Y:S01]  /*a250*/  ISETP.NE.U32.AND P1, PT, RZ, UR12, PT ;  /* 0x0000000cff007c0c */ /* 0x000fe2000bf25070 */
[----:B------:R-:W0:Y:S02]  /*a260*/  LDC R21, c[0x0][0x148] ;  /* 0x00005200ff157b82 */ /* 0x000e240000000800 */
[----:B------:R-:W-:Y:S01]  /*a270*/  IMAD R6, R4, UR8, RZ ;  /* 0x0000000804067c24 */ /* 0x000fe2000f8e02ff */
[----:B------:R-:W-:Y:S01]  /*a280*/  ISETP.NE.AND.EX P1, PT, RZ, UR13, PT, P1 ;  /* 0x0000000dff007c0c */ /* 0x000fe2000bf25310 */
[----:B------:R-:W-:Y:S01]  /*a290*/  IMAD.WIDE.U32 R4, R7, UR8, R16 ;  /* 0x0000000807047c25 */ /* 0x000fe2000f8e0010 */
[----:B------:R-:W-:-:S03]  /*a2a0*/  ULDC UR8, c[0x0][0x150] ;  /* 0x0000540000087ab9 */ /* 0x000fc60000000800 */
[----:B------:R-:W-:Y:S02]  /*a2b0*/  IMAD R7, R7, UR9, R6 ;  /* 0x0000000907077c24 */ /* 0x000fe4000f8e0206 */
[----:B------:R-:W-:Y:S01]  /*a2c0*/  FMUL R6, R9, UR8 ;  /* 0x0000000809067c20 */ /* 0x000fe20008400000 */
[----:B------:R-:W-:Y:S01]  /*a2d0*/  ULDC UR8, c[0x0][0x618] ;  /* 0x0001860000087ab9 */ /* 0x000fe20000000800 */
[----:B------:R-:W-:Y:S01]  /*a2e0*/  ULDC UR9, c[0x0][0x154] ;  /* 0x0000550000097ab9 */ /* 0x000fe20000000800 */
[----:B------:R-:W-:-:S03]  /*a2f0*/  IADD3 R5, R5, R7, RZ ;  /* 0x0000000705057210 */ /* 0x000fc60007ffe0ff */
[----:B------:R-:W3:Y:S01]  /*a300*/  F2I.U32.TRUNC.NTZ R6, R6 ;  /* 0x0000000600067305 */ /* 0x000ee2000020f000 */
[----:B------:R-:W-:Y:S02]  /*a310*/  SHF.R.U64 R9, R4, UR8, R5 ;  /* 0x0000000804097c19 */ /* 0x000fe40008001205 */
[----:B-1----:R-:W-:-:S05]  /*a320*/  I2FP.F32.U32 R4, R12 ;  /* 0x0000000c00047245 */ /* 0x002fca0000201000 */
[----:B------:R-:W-:Y:S01]  /*a330*/  FMUL R22, R4, UR9 ;  /* 0x0000000904167c20 */ /* 0x000fe20008400000 */
[----:B------:R-:W-:Y:S01]  /*a340*/  SHF.R.U32.HI R4, RZ, UR8, R5 ;  /* 0x00000008ff047c19 */ /* 0x000fe20008011605 */
[----:B------:R-:W-:-:S03]  /*a350*/  ULDC UR8, c[0x0][0x658] ;  /* 0x0001960000087ab9 */ /* 0x000fc60000000800 */
[--C-:B------:R-:W-:Y:S01]  /*a360*/  SHF.R.U32.HI R5, RZ, UR10, R4.reuse ;  /* 0x0000000aff057c19 */ /* 0x100fe20008011604 */
[----:B------:R-:W1:Y:S01]  /*a370*/  F2I.U32.TRUNC.NTZ R22, R22 ;  /* 0x0000001600167305 */ /* 0x000e62000020f000 */
[----:B------:R-:W-:Y:S01]  /*a380*/  SHF.R.U64 R20, R9, UR10, R4 ;  /* 0x0000000a09147c19 */ /* 0x000fe20008001204 */
[----:B---3--:R-:W-:Y:S01]  /*a390*/  IMAD.MOV R6, RZ, RZ, -R6 ;  /* 0x000000ffff067224 */ /* 0x008fe200078e0a06 */
[--C-:B------:R-:W-:Y:S02]  /*a3a0*/  SHF.R.U32.HI R23, RZ, UR8, R5.reuse ;  /* 0x00000008ff177c19 */ /* 0x100fe40008011605 */
[----:B------:R-:W-:Y:S01]  /*a3b0*/  SHF.R.U64 R15, R20, UR8, R5 ;  /* 0x00000008140f7c19 */ /* 0x000fe20008001205 */
[----:B--2---:R-:W-:Y:S02]  /*a3c0*/  IMAD R14, R25, R6, R14 ;  /* 0x00000006190e7224 */ /* 0x004fe400078e020e */
[----:B------:R-:W-:Y:S01]  /*a3d0*/  IMAD.MOV.U32 R5, RZ, RZ, R23 ;  /* 0x000000ffff057224 */ /* 0x000fe200078e0017 */
[----:B------:R-:W-:Y:S01]  /*a3e0*/  MOV R4, R15 ;  /* 0x0000000f00047202 */ /* 0x000fe20000000f00 */
[----:B------:R-:W-:Y:S06]  /*a3f0*/  @!P1 BRA `(.L_x_299) ;  /* 0x0000000000289947 */ /* 0x000fec0003800000 */
[----:B------:R-:W-:Y:S02]  /*a400*/  ULDC UR8, c[0x0][0x64c] ;  /* 0x0001930000087ab9 */ /* 0x000fe40000000800 */
[----:B------:R-:W-:-:S04]  /*a410*/  IADD3 R5, P1, R15, UR8, RZ ;  /* 0x000000080f057c10 */ /* 0x000fc8000ff3e0ff */
[----:B------:R-:W-:-:S05]  /*a420*/  IADD3.X R23, RZ, R23, RZ, P1, !PT ;  /* 0x00000017ff177210 */ /* 0x000fca0000ffe4ff */
[----:B------:R-:W-:-:S04]  /*a430*/  IMAD.WIDE.U32 R6, R23, UR12, RZ ;  /* 0x0000000c17067c25 */ /* 0x000fc8000f8e00ff */
[----:B------:R-:W-:-:S04]  /*a440*/  IMAD.WIDE.U32 R6, P1, R5, UR13, R6 ;  /* 0x0000000d05067c25 */ /* 0x000fc8000f820006 */
[----:B------:R-:W-:Y:S01]  /*a450*/  IMAD.WIDE.U32 R4, R5, UR12, RZ ;  /* 0x0000000c05047c25 */ /* 0x000fe2000f8e00ff */
[----:B------:R-:W-:-:S04]  /*a460*/  MOV R4, R7 ;  /* 0x0000000700047202 */ /* 0x000fc80000000f00 */
[----:B------:R-:W-:Y:S01]  /*a470*/  IADD3 RZ, P3, R5, R6, RZ ;  /* 0x0000000605ff7210 */ /* 0x000fe20007f7e0ff */
[----:B------:R-:W-:-:S04]  /*a480*/  IMAD.X R5, RZ, RZ, RZ, P1 ;  /* 0x000000ffff057224 */ /* 0x000fc800008e06ff */
[----:B------:R-:W-:-:S08]  /*a490*/  IMAD.WIDE.U32.X R4, R23, UR13, R4, P3 ;  /* 0x0000000d17047c25 */ /* 0x000fd000098e0404 */
.L_x_299:
[----:B------:R-:W-:Y:S01]  /*a4a0*/  ISETP.NE.AND P1, PT, R2, 0x1, PT ;  /* 0x000000010200780c */ /* 0x000fe20003f25270 */
[----:B------:R-:W-:Y:S01]  /*a4b0*/  ULDC UR8, c[0x0][0x648] ;  /* 0x0001920000087ab9 */ /* 0x000fe20000000800 */
[----:B------:R-:W-:Y:S01]  /*a4c0*/  LOP3.LUT R20, R20, UR6, RZ, 0xc0, !PT ;  /* 0x0000000614147c12 */ /* 0x000fe2000f8ec0ff */
[----:B-1----:R-:W-:Y:S01]  /*a4d0*/  IMAD.MOV R22, RZ, RZ, -R22 ;  /* 0x000000ffff167224 */ /* 0x002fe200078e0a16 */
[----:B------:R-:W-:Y:S01]  /*a4e0*/  SHF.R.U64 R5, R4, UR8, R5 ;  /* 0x0000000804057c19 */ /* 0x000fe20008001205 */
[----:B------:R-:W-:Y:S01]  /*a4f0*/  ULDC UR8, c[0x0][0x638] ;  /* 0x00018e0000087ab9 */ /* 0x000fe20000000800 */
[----:B------:R-:W-:Y:S01]  /*a500*/  LOP3.LUT R6, R9, UR4, RZ, 0xc0, !PT ;  /* 0x0000000409067c12 */ /* 0x000fe2000f8ec0ff */
[----:B------:R-:W-:Y:S01]  /*a510*/  ULDC UR9, c[0x0][0x610] ;  /* 0x0001840000097ab9 */ /* 0x000fe20000000800 */
[C---:B------:R-:W-:Y:S01]  /*a520*/  IADD3 R4, -R5.reuse, RZ, RZ ;  /* 0x000000ff05047210 */ /* 0x040fe20007ffe1ff */
[----:B------:R-:W-:-:S04]  /*a530*/  IMAD R5, R5, UR5, R20 ;  /* 0x0000000505057c24 */ /* 0x000fc8000f8e0214 */
[----:B0-----:R-:W-:Y:S02]  /*a540*/  @P1 IMAD R14, R21, R22, R12 ;  /* 0x00000016150e1224 */ /* 0x001fe400078e020c */
[----:B------:R-:W-:Y:S01]  /*a550*/  IMAD R15, R4, UR8, R15 ;  /* 0x00000008040f7c24 */ /* 0x000fe2000f8e020f */
[----:B------:R-:W-:Y:S01]  /*a560*/  ULDC UR8, c[0x0][0x600] ;  /* 0x0001800000087ab9 */ /* 0x000fe20000000800 */
[----:B------:R-:W-:Y:S02]  /*a570*/  IMAD R14, R5, UR9, R14 ;  /* 0x00000009050e7c24 */ /* 0x000fe4000f8e020e */
[----:B------:R-:W-:Y:S02]  /*a580*/  IMAD R15, R15, UR8, R6 ;  /* 0x000000080f0f7c24 */ /* 0x000fe4000f8e0206 */
[----:B------:R-:W-:-:S03]  /*a590*/  IMAD.MOV.U32 R4, RZ, RZ, 0x1 ;  /* 0x00000001ff047424 */ /* 0x000fc600078e00ff */
[----:B------:R-:W-:Y:S02]  /*a5a0*/  SEL R9, R15, R14, !P1 ;  /* 0x0000000e0f097207 */ /* 0x000fe40004800000 */
[----:B------:R-:W-:-:S07]  /*a5b0*/  SEL R7, R14, R15, !P1 ;  /* 0x0000000f0e077207 */ /* 0x000fce0004800000 */
.L_x_297:
[----:B------:R-:W-:Y:S05]  /*a5c0*/  BSYNC B1 ;  /* 0x0000000000017941 */ /* 0x000fea0003800000 */
.L_x_296:
[----:B------:R-:W-:-:S13]  /*a5d0*/  LOP3.LUT P1, RZ, R4, 0xff, RZ, 0xc0, !PT ;  /* 0x000000ff04ff7812 */ /* 0x000fda000782c0ff */
[----:B------:R-:W-:Y:S05]  /*a5e0*/  @P1 BRA `(.L_x_300) ;  /* 0xfffffff400181947 */ /* 0x000fea000383ffff */
[----:B------:R-:W-:Y:S05]  /*a5f0*/  BSYNC B0 ;  /* 0x0000000000007941 */ /* 0x000fea0003800000 */
.L_x_288:
[----:B------:R-:W-:-:S03]  /*a600*/  UMOV UR8, 0xffffffff ;  /* 0xffffffff00087882 */ /* 0x000fc60000000000 */
[----:B------:R-:W-:Y:S05]  /*a610*/  BRA.DIV UR8, `(.L_x_301) ;  /* 0x0000000208d07947 */ /* 0x000fea000b800000 */
[----:B------:R-:W-:-:S13]  /*a620*/  ELECT P6, URZ, PT ;  /* 0x00000000003f782f */ /* 0x000fda00038c0000 */
.L_x_313:
[----:B------:R-:W-:Y:S04]  /*a630*/  BSSY B0, `(.L_x_302) ;  /* 0x0000019000007945 */ /* 0x000fe80003800000 */
[----:B------:R-:W-:Y:S05]  /*a640*/  @!P6 BRA `(.L_x_303) ;  /* 0x00000000005ce947 */ /* 0x000fea0003800000 */
[----:B------:R-:W-:-:S04]  /*a650*/  LOP3.LUT R19, R19, 0x2, RZ, 0xfc, !PT ;  /* 0x0000000213137812 */ /* 0x000fc800078efcff */
[----:B------:R-:W-:-:S13]  /*a660*/  ISETP.NE.AND P0, PT, R19, 0x3, PT ;  /* 0x000000031300780c */ /* 0x000fda0003f05270 */
[----:B------:R-:W-:Y:S05]  /*a670*/  @!P0 BRA `(.L_x_304) ;  /* 0x0000000000048947 */ /* 0x000fea0003800000 */
[----:B------:R-:W-:Y:S01]  /*a680*/  BPT.TRAP 0x1 ;  /* 0x000000040000795c */ /* 0x000fe20000300000 */
.L_x_304:
[----:B------:R-:W0:Y:S01]  /*a690*/  S2R R5, SR_CgaCtaId ;  /* 0x0000000000057919 */ /* 0x000e220000008800 */
[----:B------:R-:W-:Y:S02]  /*a6a0*/  MOV R2, 0x400 ;  /* 0x0000040000027802 */ /* 0x000fe40000000f00 */
[----:B------:R-:W-:Y:S02]  /*a6b0*/  SHF.L.U32 R4, R3, 0x1f, RZ ;  /* 0x0000001f03047819 */ /* 0x000fe400000006ff */
[----:B0-----:R-:W-:-:S04]  /*a6c0*/  LEA R5, R5, R2, 0x18 ;  /* 0x0000000205057211 */ /* 0x001fc800078ec0ff */
[----:B------:R-:W-:-:S05]  /*a6d0*/  IADD3 R5, R5, 0x10, RZ ;  /* 0x0000001005057810 */ /* 0x000fca0007ffe0ff */
[C---:B------:R-:W-:Y:S01]  /*a6e0*/  IMAD R7, R0.reuse, 0x8, R5 ;  /* 0x0000000800077824 */ /* 0x040fe200078e0205 */
[----:B------:R-:W-:-:S03]  /*a6f0*/  IADD3 R0, R0, 0x1, RZ ;  /* 0x0000000100007810 */ /* 0x000fc60007ffe0ff */
[----:B------:R-:W0:Y:S01]  /*a700*/  SYNCS.PHASECHK.TRANS64.TRYWAIT P0, [R7+URZ], R4 ;  /* 0x00000004070075a7 */ /* 0x000e22000800017f */
[----:B------:R-:W-:-:S04]  /*a710*/  ISETP.NE.AND P1, PT, R0, 0x2, PT ;  /* 0x000000020000780c */ /* 0x000fc80003f25270 */
[----:B------:R-:W-:Y:S02]  /*a720*/  SEL R2, RZ, 0x1, P1 ;  /* 0x00000001ff027807 */ /* 0x000fe40000800000 */
[----:B------:R-:W-:Y:S02]  /*a730*/  SEL R0, R0, RZ, P1 ;  /* 0x000000ff00007207 */ /* 0x000fe40000800000 */
[----:B------:R-:W-:Y:S01]  /*a740*/  LOP3.LUT R2, R3, R2, RZ, 0x3c, !PT ;  /* 0x0000000203027212 */ /* 0x000fe200078e3cff */
[----:B0-----:R-:W-:Y:S06]  /*a750*/  @!P0 BRA `(.L_x_305) ;  /* 0x0000000000a08947 */ /* 0x001fec0003800000 */
.L_x_314:
[----:B------:R-:W-:Y:S01]  /*a760*/  IMAD R5, R0, 0x8, R5 ;  /* 0x0000000800057824 */ /* 0x000fe200078e0205 */
[----:B------:R-:W-:-:S07]  /*a770*/  SHF.L.U32 R0, R2, 0x1f, RZ ;  /* 0x0000001f02007819 */ /* 0x000fce00000006ff */
.L_x_306:
[----:B-1----:R1:W2:Y:S02]  /*a780*/  SYNCS.PHASECHK.TRANS64.TRYWAIT P0, [R5+URZ], R0 ;  /* 0x00000000050075a7 */ /* 0x0022a4000800017f */
[----:B--2---:R-:W-:Y:S05]  /*a790*/  @!P0 NANOSLEEP.SYNCS 0x989680 ;  /* 0x009896800000895d */ /* 0x004fea0003900000 */
[----:B------:R-:W2:Y:S02]  /*a7a0*/  @!P0 SYNCS.PHASECHK.TRANS64 P0, [R5+URZ], R0 ;  /* 0x00000000050085a7 */ /* 0x000ea4000800007f */
[----:B--2---:R-:W-:Y:S05]  /*a7b0*/  @!P0 BRA `(.L_x_306) ;  /* 0xfffffffc00f08947 */ /* 0x004fea000383ffff */
.L_x_303:
[----:B------:R-:W-:Y:S05]  /*a7c0*/  BSYNC B0 ;  /* 0x0000000000007941 */ /* 0x000fea0003800000 */
.L_x_302:
[----:B------:R-:W-:Y:S05]  /*a7d0*/  EXIT ;  /* 0x000000000000794d */ /* 0x000fea0003800000 */
.L_x_17:
[----:B---3--:R3:W4:Y:S02]  /*a7e0*/  SYNCS.PHASECHK.TRANS64.TRYWAIT P1, [R3+URZ], R0 ;  /* 0x00000000030075a7 */ /* 0x008724000802017f */
[----:B----4-:R-:W-:Y:S05]  /*a7f0*/  @!P1 NANOSLEEP.SYNCS 0x989680 ;  /* 0x009896800000995d */ /* 0x010fea0003900000 */
[----:B------:R-:W4:Y:S02]  /*a800*/  @!P1 SYNCS.PHASECHK.TRANS64 P1, [R3+URZ], R0 ;  /* 0x00000000030095a7 */ /* 0x000f24000802007f */
[----:B----4-:R-:W-:Y:S05]  /*a810*/  @!P1 BRA `(.L_x_17) ;  /* 0xfffffffc00f09947 */ /* 0x010fea000383ffff */
[----:B------:R-:W-:Y:S05]  /*a820*/  BRA `(.L_x_16) ;  /* 0xffffff6800687947 */ /* 0x000fea000383ffff */
.L_x_22:
[----:B-1----:R-:W-:-:S04]  /*a830*/  MOV R4, UR9 ;  /* 0x0000000900047c02 */ /* 0x002fc80008000f00 */
[----:B------:R1:W2:Y:S03]  /*a840*/  SYNCS.PHASECHK.TRANS64.TRYWAIT P1, [R4+URZ], R3 ;  /* 0x00000003040075a7 */ /* 0x0002a6000802017f */
[----:B--2---:R-:W-:Y:S05]  /*a850*/  @!P1 NANOSLEEP.SYNCS 0x989680 ;  /* 0x009896800000995d */ /* 0x004fea0003900000 */
[----:B------:R-:W2:Y:S02]  /*a860*/  @!P1 SYNCS.PHASECHK.TRANS64 P1, [R4+URZ], R3 ;  /* 0x00000003040095a7 */ /* 0x000ea4000802007f */
[----:B--2---:R-:W-:Y:S05]  /*a870*/  @!P1 BRA `(.L_x_22) ;  /* 0xfffffffc00ec9947 */ /* 0x004fea000383ffff */
[----:B------:R-:W-:Y:S05]  /*a880*/  BRA `(.L_x_21) ;  /* 0xffffff70005c7947 */ /* 0x000fea000383ffff */
.L_x_289:
[----:B------:R-:W-:Y:S01]  /*a890*/  BSSY B1, `(.L_x_307) ;  /* 0x0000006000017945 */ /* 0x000fe20003800000 */
[----:B------:R-:W-:-:S07]  /*a8a0*/  IMAD.MOV.U32 R15, RZ, RZ, -0x1 ;  /* 0xffffffffff0f7424 */ /* 0x000fce00078e00ff */
[----:B------:R-:W-:Y:S05]  /*a8b0*/  WARPSYNC.COLLECTIVE R15, `(.L_x_308) ;  /* 0x000000000f0c7348 */ /* 0x000fea0003c00000 */
[----:B------:R-:W-:Y:S02]  /*a8c0*/  ELECT P6, UR62, PT ;  /* 0x00000000003e782f */ /* 0x000fe400038c0000 */
[----:B------:R-:W-:Y:S01]  /*a8d0*/  MOV R14, UR62 ;  /* 0x0000003e000e7c02 */ /* 0x000fe20008000f00 */
[----:B------:R-:W-:Y:S10]  /*a8e0*/  ENDCOLLECTIVE ;  /* 0x000000000000791b */ /* 0x000ff40003800000 */
.L_x_308:
[----:B------:R-:W-:Y:S05]  /*a8f0*/  BSYNC B1 ;  /* 0x0000000000017941 */ /* 0x000fea0003800000 */
.L_x_307:
[----:B------:R-:W-:Y:S05]  /*a900*/  BRA `(.L_x_309) ;  /* 0xfffffff0005c7947 */ /* 0x000fea000383ffff */
.L_x_292:
[----:B0-----:R0:W1:Y:S02]  /*a910*/  SYNCS.PHASECHK.TRANS64.TRYWAIT P1, [R12+URZ+0x10], R7 ;  /* 0x000010070c0075a7 */ /* 0x001064000802017f */
[----:B-1----:R-:W-:Y:S05]  /*a920*/  @!P1 NANOSLEEP.SYNCS 0x989680 ;  /* 0x009896800000995d */ /* 0x002fea0003900000 */
[----:B------:R-:W1:Y:S02]  /*a930*/  @!P1 SYNCS.PHASECHK.TRANS64 P1, [R12+URZ+0x10], R7 ;  /* 0x000010070c0095a7 */ /* 0x000e64000802007f */
[----:B-1----:R-:W-:Y:S05]  /*a940*/  @!P1 BRA `(.L_x_292) ;  /* 0xfffffffc00f09947 */ /* 0x002fea000383ffff */
[----:B------:R-:W-:Y:S05]  /*a950*/  BRA `(.L_x_310) ;  /* 0xfffffff000907947 */ /* 0x000fea000383ffff */
.L_x_301:
[----:B------:R-:W-:Y:S01]  /*a960*/  BSSY B0, `(.L_x_311) ;  /* 0x0000006000007945 */ /* 0x000fe20003800000 */
[----:B------:R-:W-:-:S07]  /*a970*/  MOV R15, 0xffffffff ;  /* 0xffffffff000f7802 */ /* 0x000fce0000000f00 */
[----:B------:R-:W-:Y:S05]  /*a980*/  WARPSYNC.COLLECTIVE R15, `(.L_x_312) ;  /* 0x000000000f0c7348 */ /* 0x000fea0003c00000 */
[----:B------:R-:W-:Y:S02]  /*a990*/  ELECT P6, UR62, PT ;  /* 0x00000000003e782f */ /* 0x000fe400038c0000 */
[----:B------:R-:W-:Y:S01]  /*a9a0*/  MOV R14, UR62 ;  /* 0x0000003e000e7c02 */ /* 0x000fe20008000f00 */
[----:B------:R-:W-:Y:S10]  /*a9b0*/  ENDCOLLECTIVE ;  /* 0x000000000000791b */ /* 0x000ff40003800000 */
.L_x_312:
[----:B------:R-:W-:Y:S05]  /*a9c0*/  BSYNC B0 ;  /* 0x0000000000007941 */ /* 0x000fea0003800000 */
.L_x_311:
[----:B------:R-:W-:Y:S05]  /*a9d0*/  BRA `(.L_x_313) ;  /* 0xfffffffc00147947 */ /* 0x000fea000383ffff */
.L_x_305:
[----:B0-----:R0:W1:Y:S02]  /*a9e0*/  SYNCS.PHASECHK.TRANS64.TRYWAIT P0, [R7+URZ], R4 ;  /* 0x00000004070075a7 */ /* 0x001064000800017f */
[----:B-1----:R-:W-:Y:S05]  /*a9f0*/  @!P0 NANOSLEEP.SYNCS 0x989680 ;  /* 0x009896800000895d */ /* 0x002fea0003900000 */
[----:B------:R-:W1:Y:S02]  /*aa00*/  @!P0 SYNCS.PHASECHK.TRANS64 P0, [R7+URZ], R4 ;  /* 0x00000004070085a7 */ /* 0x000e64000800007f */
[----:B-1----:R-:W-:Y:S05]  /*aa10*/  @!P0 BRA `(.L_x_305) ;  /* 0xfffffffc00f08947 */ /* 0x002fea000383ffff */
[----:B------:R-:W-:Y:S05]  /*aa20*/  BRA `(.L_x_314) ;  /* 0xfffffffc004c7947 */ /* 0x000fea000383ffff */
.L_x_315:
[----:B------:R-:W-:-:S00]  /*aa30*/  BRA `(.L_x_315) ;  /* 0xfffffffc00fc7947 */ /* 0x000fc0000383ffff */
[----:B------:R-:W-:-:S00]  /*aa40*/  NOP ;  /* 0x0000000000007918 */ /* 0x000fc00000000000 */
        /* <DEDUP_REMOVED lines=11> */
.L_x_316:


//--------------------- .nv.global.init           --------------------------
	.section	.nv.global.init,"aw",@progbits
.nv.global.init:
	.type		$str$22,@object
	.size		$str$22,($str$23 - $str$22)
$str$22:
        /*0000*/ 	.byte	0x6b, 0x5f, 0x74, 0x69, 0x6c, 0x65, 0x5f, 0x63, 0x6f, 0x75, 0x6e, 0x74, 0x20, 0x3e, 0x3d, 0x20
        /*0010*/ 	.byte	0x31, 0x00
	.type		$str$23,@object
	.size		$str$23,(__unnamed_1 - $str$23)
$str$23:
        /*0012*/ 	.byte	0x2f, 0x74, 0x6d, 0x70, 0x2f, 0x63, 0x75, 0x74, 0x6c, 0x61, 0x73, 0x73, 0x5f, 0x73, 0x77, 0x65
        /*0022*/ 	.byte	0x65, 0x70, 0x5f, 0x73, 0x72, 0x63, 0x2f, 0x69, 0x6e, 0x63, 0x6c, 0x75, 0x64, 0x65, 0x2f, 0x63
        /*0032*/ 	.byte	0x75, 0x74, 0x6c, 0x61, 0x73, 0x73, 0x2f, 0x67, 0x65, 0x6d, 0x6d, 0x2f, 0x63, 0x6f, 0x6c, 0x6c
        /*0042*/ 	.byte	0x65, 0x63, 0x74, 0x69, 0x76, 0x65, 0x2f, 0x73, 0x6d, 0x39, 0x30, 0x5f, 0x6d, 0x6d, 0x61, 0x5f
        /*0052*/ 	.byte	0x74, 0x6d, 0x61, 0x5f, 0x67, 0x6d, 0x6d, 0x61, 0x5f, 0x73, 0x73, 0x5f, 0x77, 0x61, 0x72, 0x70
        /*0062*/ 	.byte	0x73, 0x70, 0x65, 0x63, 0x69, 0x61, 0x6c, 0x69, 0x7a, 0x65, 0x64, 0x2e, 0x68, 0x70, 0x70, 0x00
	.type		__unnamed_1,@object
	.size		__unnamed_1,(.L_0 - __unnamed_1)
__unnamed_1:
        /*0072*/ 	.byte	0x76, 0x6f, 0x69, 0x64, 0x20, 0x63, 0x75, 0x74, 0x6c, 0x61, 0x73, 0x73, 0x3a, 0x3a, 0x67, 0x65
        /* <DEDUP_REMOVED lines=175> */
        /*0b72*/ 	.byte	0x69, 0x74, 0x79, 0x5d, 0x00
.L_0:


//--------------------- .nv.shared._ZN7cutlass13device_kernelINS_4gemm6kernel13GemmUniversalIN4cute5tupleIJiiiiEEENS1_10collective13CollectiveMmaINS1_34MainloopSm90TmaGmmaWarpSpecializedILi2ENS5_IJNS4_1CILi1EEESB_SB_EEENS1_35KernelTmaWarpSpecializedCooperativeEEENS5_IJNSA_ILi256EEENSA_ILi128EEENSA_ILi64EEEEEEfNS5_IJlSB_lEEEfSJ_NS4_8TiledMMAINS4_8MMA_AtomIJNS4_4SM904GMMA30MMA_64x128x8_F32TF32TF32_SS_TNILNSN_7ScaleInE1ELSP_1EEEEEENS4_6LayoutINS5_IJNSA_ILi2EEESB_SB_EEENS5_IJSB_NSA_ILi0EEESV_EEEEENS5_IJNS4_10UnderscoreESY_SY_EEEEENS4_13SM90_TMA_LOADENS4_14ComposedLayoutINS4_7SwizzleILi3ELi4ELi3EEENS4_18smem_ptr_flag_bitsILi32EEENSS_INS5_IJNSA_ILi8EEENSA_ILi32EEEEEENS5_IJS18_SB_EEEEEEEvNS4_8identityES11_S1C_vS1D_EENS_8epilogue10collective6detail29Sm90TmaWarpSpecializedAdapterINS1G_15DefaultEpilogueIfSJ_SJ_NS1F_6thread17LinearCombinationIfLi1EffLNS1K_9ScaleType4KindE0ELNS_15FloatRoundStyleE2EfEENS1_15EpilogueDefaultEEEEEvvEEEEvNT_6ParamsE --------------------------
	.section	.nv.shared._ZN7cutlass13device_kernelINS_4gemm6kernel13GemmUniversalIN4cute5tupleIJiiiiEEENS1_10collective13CollectiveMmaINS1_34MainloopSm90TmaGmmaWarpSpecializedILi2ENS5_IJNS4_1CILi1EEESB_SB_EEENS1_35KernelTmaWarpSpecializedCooperativeEEENS5_IJNSA_ILi256EEENSA_ILi128EEENSA_ILi64EEEEEEfNS5_IJlSB_lEEEfSJ_NS4_8TiledMMAINS4_8MMA_AtomIJNS4_4SM904GMMA30MMA_64x128x8_F32TF32TF32_SS_TNILNSN_7ScaleInE1ELSP_1EEEEEENS4_6LayoutINS5_IJNSA_ILi2EEESB_SB_EEENS5_IJSB_NSA_ILi0EEESV_EEEEENS5_IJNS4_10UnderscoreESY_SY_EEEEENS4_13SM90_TMA_LOADENS4_14ComposedLayoutINS4_7SwizzleILi3ELi4ELi3EEENS4_18smem_ptr_flag_bitsILi32EEENSS_INS5_IJNSA_ILi8EEENSA_ILi32EEEEEENS5_IJS18_SB_EEEEEEEvNS4_8identityES11_S1C_vS1D_EENS_8epilogue10collective6detail29Sm90TmaWarpSpecializedAdapterINS1G_15DefaultEpilogueIfSJ_SJ_NS1F_6thread17LinearCombinationIfLi1EffLNS1K_9ScaleType4KindE0ELNS_15FloatRoundStyleE2EfEENS1_15EpilogueDefaultEEEEEvvEEEEvNT_6ParamsE,"aw",@nobits
	.sectionflags	@""
	.align	16
	.zero		1024


//--------------------- .nv.shared.reserved.0     --------------------------
	.section	.nv.shared.reserved.0,"aw",@nobits
	.weak		__nv_reservedSMEM_offset_0_alias
	.size		__nv_reservedSMEM_offset_0_alias, 0, 0
	.other		__nv_reservedSMEM_offset_0_alias,@"STO_CUDA_RESERVED_SHARED STV_DEFAULT"
__nv_reservedSMEM_offset_0_alias:
	.zero		0


//--------------------- .nv.global                --------------------------
	.section	.nv.global,"aw",@nobits
.nv.global:
	.type		_ZN40_INTERNAL_2e1165f8_4_k_cu_a939319d_298094cute1_E,@object
	.size		_ZN40_INTERNAL_2e1165f8_4_k_cu_a939319d_298094cute1_E,(_ZN40_INTERNAL_2e1165f8_4_k_cu_a939319d_298094cuda3std3__45__cpo6cbeginE - _ZN40_INTERNAL_2e1165f8_4_k_cu_a939319d_298094cute1_E)
_ZN40_INTERNAL_2e1165f8_4_k_cu_a939319d_298094cute1_E:
	.zero		1
	.type		_ZN40_INTERNAL_2e1165f8_4_k_cu_a939319d_298094cuda3std3__45__cpo6cbeginE,@object
	.size		_ZN40_INTERNAL_2e1165f8_4_k_cu_a939319d_298094cuda3std3__45__cpo6cbeginE,(_ZN40_INTERNAL_2e1165f8_4_k_cu_a939319d_298094cuda3std3__48in_placeE - _ZN40_INTERNAL_2e1165f8_4_k_cu_a939319d_298094cuda3std3__45__cpo6cbeginE)
_ZN40_INTERNAL_2e1165f8_4_k_cu_a939319d_298094cuda3std3__45__cpo6cbeginE:
	.zero		1
	.type		_ZN40_INTERNAL_2e1165f8_4_k_cu_a939319d_298094cuda3std3__48in_placeE,@object
	.size		_ZN40_INTERNAL_2e1165f8_4_k_cu_a939319d_298094cuda3std3__48in_placeE,(_ZN40_INTERNAL_2e1165f8_4_k_cu_a939319d_298094cuda3std6ranges3__45__cpo9iter_moveE - _ZN40_INTERNAL_2e1165f8_4_k_cu_a939319d_298094cuda3std3__48in_placeE)
_ZN40_INTERNAL_2e1165f8_4_k_cu_a939319d_298094cuda3std3__48in_placeE:
	.zero		1
	.type		_ZN40_INTERNAL_2e1165f8_4_k_cu_a939319d_298094cuda3std6ranges3__45__cpo9iter_moveE,@object
	.size		_ZN40_INTERNAL_2e1165f8_4_k_cu_a939319d_298094cuda3std6ranges3__45__cpo9iter_moveE,(_ZN40_INTERNAL_2e1165f8_4_k_cu_a939319d_298094cuda3std3__45__cpo5beginE - _ZN40_INTERNAL_2e1165f8_4_k_cu_a939319d_298094cuda3std6ranges3__45__cpo9iter_moveE)
_ZN40_INTERNAL_2e1165f8_4_k_cu_a939319d_298094cuda3std6ranges3__45__cpo9iter_moveE:
	.zero		1
	.type		_ZN40_INTERNAL_2e1165f8_4_k_cu_a939319d_298094cuda3std3__45__cpo5beginE,@object
	.size		_ZN40_INTERNAL_2e1165f8_4_k_cu_a939319d_298094cuda3std3__45__cpo5beginE,(_ZN40_INTERNAL_2e1165f8_4_k_cu_a939319d_298094cuda3std3__442_GLOBAL__N__2e1165f8_4_k_cu_a939319d_298096ignoreE - _ZN40_INTERNAL_2e1165f8_4_k_cu_a939319d_298094cuda3std3__45__cpo5beginE)
_ZN40_INTERNAL_2e1165f8_4_k_cu_a939319d_298094cuda3std3__45__cpo5beginE:
	.zero		1
	.type		_ZN40_INTERNAL_2e1165f8_4_k_cu_a939319d_298094cuda3std3__442_GLOBAL__N__2e1165f8_4_k_cu_a939319d_298096ignoreE,@object
	.size		_ZN40_INTERNAL_2e1165f8_4_k_cu_a939319d_298094cuda3std3__442_GLOBAL__N__2e1165f8_4_k_cu_a939319d_298096ignoreE,(_ZN40_INTERNAL_2e1165f8_4_k_cu_a939319d_298094cute7productE - _ZN40_INTERNAL_2e1165f8_4_k_cu_a939319d_298094cuda3std3__442_GLOBAL__N__2e1165f8_4_k_cu_a939319d_298096ignoreE)
_ZN40_INTERNAL_2e1165f8_4_k_cu_a939319d_298094cuda3std3__442_GLOBAL__N__2e1165f8_4_k_cu_a939319d_298096ignoreE:
	.zero		1
	.type		_ZN40_INTERNAL_2e1165f8_4_k_cu_a939319d_298094cute7productE,@object
	.size		_ZN40_INTERNAL_2e1165f8_4_k_cu_a939319d_298094cute7productE,(_ZN40_INTERNAL_2e1165f8_4_k_cu_a939319d_298094cuda3std3__45__cpo3endE - _ZN40_INTERNAL_2e1165f8_4_k_cu_a939319d_298094cute7productE)
_ZN40_INTERNAL_2e1165f8_4_k_cu_a939319d_298094cute7productE:
	.zero		1
	.type		_ZN40_INTERNAL_2e1165f8_4_k_cu_a939319d_298094cuda3std3__45__cpo3endE,@object
	.size		_ZN40_INTERNAL_2e1165f8_4_k_cu_a939319d_298094cuda3std3__45__cpo3endE,(_ZN40_INTERNAL_2e1165f8_4_k_cu_a939319d_298094cuda3std3__419piecewise_constructE - _ZN40_INTERNAL_2e1165f8_4_k_cu_a939319d_298094cuda3std3__45__cpo3endE)
_ZN40_INTERNAL_2e1165f8_4_k_cu_a939319d_298094cuda3std3__45__cpo3endE:
	.zero		1
	.type		_ZN40_INTERNAL_2e1165f8_4_k_cu_a939319d_298094cuda3std3__419piecewise_constructE,@object
	.size		_ZN40_INTERNAL_2e1165f8_4_k_cu_a939319d_298094cuda3std3__419piecewise_constructE,(_ZN40_INTERNAL_2e1165f8_4_k_cu_a939319d_298094cuda3std3__45__cpo4cendE - _ZN40_INTERNAL_2e1165f8_4_k_cu_a939319d_298094cuda3std3__419piecewise_constructE)
_ZN40_INTERNAL_2e1165f8_4_k_cu_a939319d_298094cuda3std3__419piecewise_constructE:
	.zero		1
	.type		_ZN40_INTERNAL_2e1165f8_4_k_cu_a939319d_298094cuda3std3__45__cpo4cendE,@object
	.size		_ZN40_INTERNAL_2e1165f8_4_k_cu_a939319d_298094cuda3std3__45__cpo4cendE,(_ZN40_INTERNAL_2e1165f8_4_k_cu_a939319d_298094cuda3std6ranges3__45__cpo4swapE - _ZN40_INTERNAL_2e1165f8_4_k_cu_a939319d_298094cuda3std3__45__cpo4cendE)
_ZN40_INTERNAL_2e1165f8_4_k_cu_a939319d_298094cuda3std3__45__cpo4cendE:
	.zero		1
	.type		_ZN40_INTERNAL_2e1165f8_4_k_cu_a939319d_298094cuda3std6ranges3__45__cpo4swapE,@object
	.size		_ZN40_INTERNAL_2e1165f8_4_k_cu_a939319d_298094cuda3std6ranges3__45__cpo4swapE,(.L_8 - _ZN40_INTERNAL_2e1165f8_4_k_cu_a939319d_298094cuda3std6ranges3__45__cpo4swapE)
_ZN40_INTERNAL_2e1165f8_4_k_cu_a939319d_298094cuda3std6ranges3__45__cpo4swapE:
	.zero		1
.L_8:


//--------------------- .nv.constant0._ZN7cutlass13device_kernelINS_4gemm6kernel13GemmUniversalIN4cute5tupleIJiiiiEEENS1_10collective13CollectiveMmaINS1_34MainloopSm90TmaGmmaWarpSpecializedILi2ENS5_IJNS4_1CILi1EEESB_SB_EEENS1_35KernelTmaWarpSpecializedCooperativeEEENS5_IJNSA_ILi256EEENSA_ILi128EEENSA_ILi64EEEEEEfNS5_IJlSB_lEEEfSJ_NS4_8TiledMMAINS4_8MMA_AtomIJNS4_4SM904GMMA30MMA_64x128x8_F32TF32TF32_SS_TNILNSN_7ScaleInE1ELSP_1EEEEEENS4_6LayoutINS5_IJNSA_ILi2EEESB_SB_EEENS5_IJSB_NSA_ILi0EEESV_EEEEENS5_IJNS4_10UnderscoreESY_SY_EEEEENS4_13SM90_TMA_LOADENS4_14ComposedLayoutINS4_7SwizzleILi3ELi4ELi3EEENS4_18smem_ptr_flag_bitsILi32EEENSS_INS5_IJNSA_ILi8EEENSA_ILi32EEEEEENS5_IJS18_SB_EEEEEEEvNS4_8identityES11_S1C_vS1D_EENS_8epilogue10collective6detail29Sm90TmaWarpSpecializedAdapterINS1G_15DefaultEpilogueIfSJ_SJ_NS1F_6thread17LinearCombinationIfLi1EffLNS1K_9ScaleType4KindE0ELNS_15FloatRoundStyleE2EfEENS1_15EpilogueDefaultEEEEEvvEEEEvNT_6ParamsE --------------------------
	.section	.nv.constant0._ZN7cutlass13device_kernelINS_4gemm6kernel13GemmUniversalIN4cute5tupleIJiiiiEEENS1_10collective13CollectiveMmaINS1_34MainloopSm90TmaGmmaWarpSpecializedILi2ENS5_IJNS4_1CILi1EEESB_SB_EEENS1_35KernelTmaWarpSpecializedCooperativeEEENS5_IJNSA_ILi256EEENSA_ILi128EEENSA_ILi64EEEEEEfNS5_IJlSB_lEEEfSJ_NS4_8TiledMMAINS4_8MMA_AtomIJNS4_4SM904GMMA30MMA_64x128x8_F32TF32TF32_SS_TNILNSN_7ScaleInE1ELSP_1EEEEEENS4_6LayoutINS5_IJNSA_ILi2EEESB_SB_EEENS5_IJSB_NSA_ILi0EEESV_EEEEENS5_IJNS4_10UnderscoreESY_SY_EEEEENS4_13SM90_TMA_LOADENS4_14ComposedLayoutINS4_7SwizzleILi3ELi4ELi3EEENS4_18smem_ptr_flag_bitsILi32EEENSS_INS5_IJNSA_ILi8EEENSA_ILi32EEEEEENS5_IJS18_SB_EEEEEEEvNS4_8identityES11_S1C_vS1D_EENS_8epilogue10collective6detail29Sm90TmaWarpSpecializedAdapterINS1G_15DefaultEpilogueIfSJ_SJ_NS1F_6thread17LinearCombinationIfLi1EffLNS1K_9ScaleType4KindE0ELNS_15FloatRoundStyleE2EfEENS1_15EpilogueDefaultEEEEEvvEEEEvNT_6ParamsE,"a",@progbits
	.sectionflags	@""
	.align	4
.nv.constant0._ZN7cutlass13device_kernelINS_4gemm6kernel13GemmUniversalIN4cute5tupleIJiiiiEEENS1_10collective13CollectiveMmaINS1_34MainloopSm90TmaGmmaWarpSpecializedILi2ENS5_IJNS4_1CILi1EEESB_SB_EEENS1_35KernelTmaWarpSpecializedCooperativeEEENS5_IJNSA_ILi256EEENSA_ILi128EEENSA_ILi64EEEEEEfNS5_IJlSB_lEEEfSJ_NS4_8TiledMMAINS4_8MMA_AtomIJNS4_4SM904GMMA30MMA_64x128x8_F32TF32TF32_SS_TNILNSN_7ScaleInE1ELSP_1EEEEEENS4_6LayoutINS5_IJNSA_ILi2EEESB_SB_EEENS5_IJSB_NSA_ILi0EEESV_EEEEENS5_IJNS4_10UnderscoreESY_SY_EEEEENS4_13SM90_TMA_LOADENS4_14ComposedLayoutINS4_7SwizzleILi3ELi4ELi3EEENS4_18smem_ptr_flag_bitsILi32EEENSS_INS5_IJNSA_ILi8EEENSA_ILi32EEEEEENS5_IJS18_SB_EEEEEEEvNS4_8identityES11_S1C_vS1D_EENS_8epilogue10collective6detail29Sm90TmaWarpSpecializedAdapterINS1G_15DefaultEpilogueIfSJ_SJ_NS1F_6thread17LinearCombinationIfLi1EffLNS1K_9ScaleType4KindE0ELNS_15FloatRoundStyleE2EfEENS1_15EpilogueDefaultEEEEEvvEEEEvNT_6ParamsE:
	.zero		1664


//--------------------- SYMBOLS --------------------------

	.type		.nv.reservedSmem.offset0,@object
	.size		.nv.reservedSmem.offset0,0x4
	.type		__assertfail,@function
